//
// Generated by NVIDIA NVVM Compiler
//
// Compiler Build ID: CL-36424714
// Cuda compilation tools, release 13.0, V13.0.88
// Based on NVVM 20.0.0
//

.version 9.0
.target sm_100
.address_size 64

	// .globl	_Z20query_ball_point_gpuiiifiPKfS0_Pi

.visible .entry _Z20query_ball_point_gpuiiifiPKfS0_Pi(
	.param .u32 _Z20query_ball_point_gpuiiifiPKfS0_Pi_param_0,
	.param .u32 _Z20query_ball_point_gpuiiifiPKfS0_Pi_param_1,
	.param .u32 _Z20query_ball_point_gpuiiifiPKfS0_Pi_param_2,
	.param .f32 _Z20query_ball_point_gpuiiifiPKfS0_Pi_param_3,
	.param .u32 _Z20query_ball_point_gpuiiifiPKfS0_Pi_param_4,
	.param .u64 .ptr .align 1 _Z20query_ball_point_gpuiiifiPKfS0_Pi_param_5,
	.param .u64 .ptr .align 1 _Z20query_ball_point_gpuiiifiPKfS0_Pi_param_6,
	.param .u64 .ptr .align 1 _Z20query_ball_point_gpuiiifiPKfS0_Pi_param_7
)
{
	.reg .pred 	%p<21>;
	.reg .b32 	%r<58>;
	.reg .b32 	%f<16>;
	.reg .b64 	%rd<46>;

	ld.param.u32 	%r22, [_Z20query_ball_point_gpuiiifiPKfS0_Pi_param_0];
	ld.param.u32 	%r23, [_Z20query_ball_point_gpuiiifiPKfS0_Pi_param_1];
	ld.param.f32 	%f1, [_Z20query_ball_point_gpuiiifiPKfS0_Pi_param_3];
	ld.param.u32 	%r25, [_Z20query_ball_point_gpuiiifiPKfS0_Pi_param_4];
	ld.param.u64 	%rd15, [_Z20query_ball_point_gpuiiifiPKfS0_Pi_param_5];
	ld.param.u64 	%rd16, [_Z20query_ball_point_gpuiiifiPKfS0_Pi_param_6];
	ld.param.u64 	%rd17, [_Z20query_ball_point_gpuiiifiPKfS0_Pi_param_7];
	setp.lt.s32 	%p1, %r22, 1;
	@%p1 bra 	$L__BB0_11;
	ld.param.u32 	%r46, [_Z20query_ball_point_gpuiiifiPKfS0_Pi_param_2];
	setp.eq.s32 	%p2, %r25, 0;
	min.s32 	%r26, %r23, %r46;
	setp.lt.s32 	%p3, %r26, 1;
	or.pred  	%p4, %p3, %p2;
	@%p4 bra 	$L__BB0_11;
	cvta.to.global.u64 	%rd44, %rd17;
	cvta.to.global.u64 	%rd42, %rd15;
	cvta.to.global.u64 	%rd43, %rd16;
	and.b32  	%r1, %r25, 7;
	and.b32  	%r2, %r25, 3;
	and.b32  	%r3, %r25, 2147483640;
	and.b32  	%r4, %r25, 1;
	neg.s32 	%r5, %r3;
	mov.b32 	%r49, 0;
$L__BB0_3:
	mov.b32 	%r50, 0;
$L__BB0_4:
	mul.lo.s32 	%r30, %r50, 3;
	mul.wide.u32 	%rd18, %r30, 4;
	add.s64 	%rd7, %rd43, %rd18;
	mul.lo.s32 	%r31, %r50, %r25;
	cvt.u64.u32 	%rd8, %r31;
	mov.b32 	%r51, 0;
	mov.u32 	%r52, %r51;
$L__BB0_5:
	ld.global.f32 	%f2, [%rd7];
	ld.global.f32 	%f3, [%rd7+4];
	ld.global.f32 	%f4, [%rd7+8];
	mul.lo.s32 	%r32, %r51, 3;
	mul.wide.u32 	%rd19, %r32, 4;
	add.s64 	%rd20, %rd42, %rd19;
	ld.global.f32 	%f5, [%rd20];
	ld.global.f32 	%f6, [%rd20+4];
	ld.global.f32 	%f7, [%rd20+8];
	sub.f32 	%f8, %f2, %f5;
	sub.f32 	%f9, %f3, %f6;
	mul.f32 	%f10, %f9, %f9;
	fma.rn.f32 	%f11, %f8, %f8, %f10;
	sub.f32 	%f12, %f4, %f7;
	fma.rn.f32 	%f13, %f12, %f12, %f11;
	sqrt.rn.f32 	%f14, %f13;
	max.f32 	%f15, %f14, 0f1E3CE508;
	setp.geu.f32 	%p5, %f15, %f1;
	@%p5 bra 	$L__BB0_8;
	setp.gt.s32 	%p6, %r25, 0;
	setp.eq.s32 	%p7, %r52, 0;
	and.pred  	%p8, %p7, %p6;
	@%p8 bra 	$L__BB0_12;
$L__BB0_7:
	cvt.u32.u64 	%r41, %rd8;
	add.s32 	%r42, %r52, %r41;
	mul.wide.s32 	%rd37, %r42, 4;
	add.s64 	%rd38, %rd44, %rd37;
	st.global.u32 	[%rd38], %r51;
	add.s32 	%r52, %r52, 1;
$L__BB0_8:
	add.s32 	%r51, %r51, 1;
	setp.ge.s32 	%p16, %r51, %r23;
	setp.eq.s32 	%p17, %r52, %r25;
	or.pred  	%p18, %p16, %p17;
	@%p18 bra 	$L__BB0_9;
	bra.uni 	$L__BB0_5;
$L__BB0_9:
	ld.param.u32 	%r47, [_Z20query_ball_point_gpuiiifiPKfS0_Pi_param_2];
	add.s32 	%r50, %r50, 1;
	setp.ne.s32 	%p19, %r50, %r47;
	@%p19 bra 	$L__BB0_4;
	ld.param.u32 	%r48, [_Z20query_ball_point_gpuiiifiPKfS0_Pi_param_2];
	mul.lo.s32 	%r43, %r25, %r48;
	mul.lo.s32 	%r44, %r48, 3;
	mul.lo.s32 	%r45, %r23, 3;
	mul.wide.s32 	%rd39, %r45, 4;
	add.s64 	%rd42, %rd42, %rd39;
	mul.wide.s32 	%rd40, %r44, 4;
	add.s64 	%rd43, %rd43, %rd40;
	mul.wide.s32 	%rd41, %r43, 4;
	add.s64 	%rd44, %rd44, %rd41;
	add.s32 	%r49, %r49, 1;
	setp.ne.s32 	%p20, %r49, %r22;
	@%p20 bra 	$L__BB0_3;
$L__BB0_11:
	ret;
$L__BB0_12:
	setp.lt.u32 	%p9, %r25, 8;
	mov.b32 	%r56, 0;
	@%p9 bra 	$L__BB0_15;
	shl.b64 	%rd21, %rd8, 2;
	add.s64 	%rd22, %rd44, %rd21;
	add.s64 	%rd45, %rd22, 16;
	mov.u32 	%r53, %r5;
$L__BB0_14:
	.pragma "nounroll";
	st.global.u32 	[%rd45+-16], %r51;
	st.global.u32 	[%rd45+-12], %r51;
	st.global.u32 	[%rd45+-8], %r51;
	st.global.u32 	[%rd45+-4], %r51;
	st.global.u32 	[%rd45], %r51;
	st.global.u32 	[%rd45+4], %r51;
	st.global.u32 	[%rd45+8], %r51;
	st.global.u32 	[%rd45+12], %r51;
	add.s32 	%r53, %r53, 8;
	add.s64 	%rd45, %rd45, 32;
	setp.eq.s32 	%p10, %r53, 0;
	mov.u32 	%r56, %r3;
	@%p10 bra 	$L__BB0_15;
	bra.uni 	$L__BB0_14;
$L__BB0_15:
	setp.eq.s32 	%p11, %r1, 0;
	@%p11 bra 	$L__BB0_7;
	add.s32 	%r34, %r1, -1;
	setp.lt.u32 	%p12, %r34, 3;
	@%p12 bra 	$L__BB0_18;
	cvt.u32.u64 	%r35, %rd8;
	add.s32 	%r36, %r56, %r35;
	mul.wide.u32 	%rd23, %r36, 4;
	add.s64 	%rd24, %rd44, %rd23;
	st.global.u32 	[%rd24], %r51;
	cvt.u64.u32 	%rd25, %r56;
	add.s64 	%rd26, %rd25, %rd8;
	shl.b64 	%rd27, %rd26, 2;
	add.s64 	%rd28, %rd44, %rd27;
	st.global.u32 	[%rd28+4], %r51;
	st.global.u32 	[%rd28+8], %r51;
	st.global.u32 	[%rd28+12], %r51;
	add.s32 	%r56, %r56, 4;
$L__BB0_18:
	setp.eq.s32 	%p13, %r2, 0;
	@%p13 bra 	$L__BB0_7;
	setp.eq.s32 	%p14, %r2, 1;
	@%p14 bra 	$L__BB0_21;
	cvt.u32.u64 	%r37, %rd8;
	add.s32 	%r38, %r56, %r37;
	mul.wide.u32 	%rd29, %r38, 4;
	add.s64 	%rd30, %rd44, %rd29;
	st.global.u32 	[%rd30], %r51;
	cvt.u64.u32 	%rd31, %r56;
	add.s64 	%rd32, %rd31, %rd8;
	shl.b64 	%rd33, %rd32, 2;
	add.s64 	%rd34, %rd44, %rd33;
	st.global.u32 	[%rd34+4], %r51;
	add.s32 	%r56, %r56, 2;
$L__BB0_21:
	setp.eq.s32 	%p15, %r4, 0;
	@%p15 bra 	$L__BB0_7;
	cvt.u32.u64 	%r39, %rd8;
	add.s32 	%r40, %r56, %r39;
	mul.wide.u32 	%rd35, %r40, 4;
	add.s64 	%rd36, %rd44, %rd35;
	st.global.u32 	[%rd36], %r51;
	bra.uni 	$L__BB0_7;

}
	// .globl	_Z15group_point_gpuiiiiiPKfPKiPf
.visible .entry _Z15group_point_gpuiiiiiPKfPKiPf(
	.param .u32 _Z15group_point_gpuiiiiiPKfPKiPf_param_0,
	.param .u32 _Z15group_point_gpuiiiiiPKfPKiPf_param_1,
	.param .u32 _Z15group_point_gpuiiiiiPKfPKiPf_param_2,
	.param .u32 _Z15group_point_gpuiiiiiPKfPKiPf_param_3,
	.param .u32 _Z15group_point_gpuiiiiiPKfPKiPf_param_4,
	.param .u64 .ptr .align 1 _Z15group_point_gpuiiiiiPKfPKiPf_param_5,
	.param .u64 .ptr .align 1 _Z15group_point_gpuiiiiiPKfPKiPf_param_6,
	.param .u64 .ptr .align 1 _Z15group_point_gpuiiiiiPKfPKiPf_param_7
)
{
	.reg .pred 	%p<15>;
	.reg .b32 	%r<64>;
	.reg .b32 	%f<32>;
	.reg .b64 	%rd<38>;

	ld.param.u32 	%r26, [_Z15group_point_gpuiiiiiPKfPKiPf_param_0];
	ld.param.u32 	%r28, [_Z15group_point_gpuiiiiiPKfPKiPf_param_2];
	ld.param.u32 	%r30, [_Z15group_point_gpuiiiiiPKfPKiPf_param_4];
	ld.param.u64 	%rd13, [_Z15group_point_gpuiiiiiPKfPKiPf_param_5];
	ld.param.u64 	%rd14, [_Z15group_point_gpuiiiiiPKfPKiPf_param_6];
	ld.param.u64 	%rd15, [_Z15group_point_gpuiiiiiPKfPKiPf_param_7];
	setp.lt.s32 	%p1, %r26, 1;
	@%p1 bra 	$L__BB1_21;
	ld.param.u32 	%r52, [_Z15group_point_gpuiiiiiPKfPKiPf_param_3];
	min.s32 	%r31, %r52, %r30;
	min.s32 	%r32, %r31, %r28;
	setp.lt.s32 	%p2, %r32, 1;
	@%p2 bra 	$L__BB1_21;
	cvta.to.global.u64 	%rd35, %rd15;
	cvta.to.global.u64 	%rd36, %rd13;
	cvta.to.global.u64 	%rd37, %rd14;
	and.b32  	%r1, %r28, 15;
	and.b32  	%r2, %r28, 7;
	and.b32  	%r3, %r28, 2147483632;
	and.b32  	%r4, %r28, 3;
	neg.s32 	%r5, %r3;
	mov.b32 	%r55, 0;
$L__BB1_3:
	add.s64 	%rd7, %rd36, 32;
	mov.b32 	%r56, 0;
$L__BB1_4:
	mul.lo.s32 	%r8, %r56, %r30;
	mov.b32 	%r57, 0;
$L__BB1_5:
	setp.lt.u32 	%p3, %r28, 16;
	add.s32 	%r37, %r57, %r8;
	mul.wide.u32 	%rd16, %r37, 4;
	add.s64 	%rd17, %rd37, %rd16;
	ld.global.u32 	%r38, [%rd17];
	mul.lo.s32 	%r10, %r38, %r28;
	mul.lo.s32 	%r11, %r37, %r28;
	mov.b32 	%r62, 0;
	@%p3 bra 	$L__BB1_8;
	mov.u32 	%r58, %r11;
	mov.u32 	%r59, %r10;
	mov.u32 	%r60, %r5;
$L__BB1_7:
	.pragma "nounroll";
	mul.wide.s32 	%rd18, %r59, 4;
	add.s64 	%rd19, %rd7, %rd18;
	mul.wide.s32 	%rd20, %r58, 4;
	add.s64 	%rd21, %rd35, %rd20;
	ld.global.f32 	%f1, [%rd19+-32];
	st.global.f32 	[%rd21], %f1;
	ld.global.f32 	%f2, [%rd19+-28];
	st.global.f32 	[%rd21+4], %f2;
	ld.global.f32 	%f3, [%rd19+-24];
	st.global.f32 	[%rd21+8], %f3;
	ld.global.f32 	%f4, [%rd19+-20];
	st.global.f32 	[%rd21+12], %f4;
	ld.global.f32 	%f5, [%rd19+-16];
	st.global.f32 	[%rd21+16], %f5;
	ld.global.f32 	%f6, [%rd19+-12];
	st.global.f32 	[%rd21+20], %f6;
	ld.global.f32 	%f7, [%rd19+-8];
	st.global.f32 	[%rd21+24], %f7;
	ld.global.f32 	%f8, [%rd19+-4];
	st.global.f32 	[%rd21+28], %f8;
	ld.global.f32 	%f9, [%rd19];
	st.global.f32 	[%rd21+32], %f9;
	ld.global.f32 	%f10, [%rd19+4];
	st.global.f32 	[%rd21+36], %f10;
	ld.global.f32 	%f11, [%rd19+8];
	st.global.f32 	[%rd21+40], %f11;
	ld.global.f32 	%f12, [%rd19+12];
	st.global.f32 	[%rd21+44], %f12;
	ld.global.f32 	%f13, [%rd19+16];
	st.global.f32 	[%rd21+48], %f13;
	ld.global.f32 	%f14, [%rd19+20];
	st.global.f32 	[%rd21+52], %f14;
	ld.global.f32 	%f15, [%rd19+24];
	st.global.f32 	[%rd21+56], %f15;
	ld.global.f32 	%f16, [%rd19+28];
	st.global.f32 	[%rd21+60], %f16;
	add.s32 	%r60, %r60, 16;
	add.s32 	%r59, %r59, 16;
	add.s32 	%r58, %r58, 16;
	setp.ne.s32 	%p4, %r60, 0;
	mov.u32 	%r62, %r3;
	@%p4 bra 	$L__BB1_7;
$L__BB1_8:
	setp.eq.s32 	%p5, %r1, 0;
	@%p5 bra 	$L__BB1_18;
	add.s32 	%r39, %r1, -1;
	setp.lt.u32 	%p6, %r39, 7;
	@%p6 bra 	$L__BB1_11;
	add.s32 	%r40, %r62, %r10;
	mul.wide.s32 	%rd22, %r40, 4;
	add.s64 	%rd23, %rd36, %rd22;
	ld.global.f32 	%f17, [%rd23];
	add.s32 	%r41, %r62, %r11;
	mul.wide.s32 	%rd24, %r41, 4;
	add.s64 	%rd25, %rd35, %rd24;
	st.global.f32 	[%rd25], %f17;
	ld.global.f32 	%f18, [%rd23+4];
	st.global.f32 	[%rd25+4], %f18;
	ld.global.f32 	%f19, [%rd23+8];
	st.global.f32 	[%rd25+8], %f19;
	ld.global.f32 	%f20, [%rd23+12];
	st.global.f32 	[%rd25+12], %f20;
	ld.global.f32 	%f21, [%rd23+16];
	st.global.f32 	[%rd25+16], %f21;
	ld.global.f32 	%f22, [%rd23+20];
	st.global.f32 	[%rd25+20], %f22;
	ld.global.f32 	%f23, [%rd23+24];
	st.global.f32 	[%rd25+24], %f23;
	ld.global.f32 	%f24, [%rd23+28];
	st.global.f32 	[%rd25+28], %f24;
	add.s32 	%r62, %r62, 8;
$L__BB1_11:
	setp.eq.s32 	%p7, %r2, 0;
	@%p7 bra 	$L__BB1_18;
	add.s32 	%r42, %r2, -1;
	setp.lt.u32 	%p8, %r42, 3;
	@%p8 bra 	$L__BB1_14;
	add.s32 	%r43, %r62, %r10;
	mul.wide.s32 	%rd26, %r43, 4;
	add.s64 	%rd27, %rd36, %rd26;
	ld.global.f32 	%f25, [%rd27];
	add.s32 	%r44, %r62, %r11;
	mul.wide.s32 	%rd28, %r44, 4;
	add.s64 	%rd29, %rd35, %rd28;
	st.global.f32 	[%rd29], %f25;
	ld.global.f32 	%f26, [%rd27+4];
	st.global.f32 	[%rd29+4], %f26;
	ld.global.f32 	%f27, [%rd27+8];
	st.global.f32 	[%rd29+8], %f27;
	ld.global.f32 	%f28, [%rd27+12];
	st.global.f32 	[%rd29+12], %f28;
	add.s32 	%r62, %r62, 4;
$L__BB1_14:
	setp.eq.s32 	%p9, %r4, 0;
	@%p9 bra 	$L__BB1_18;
	setp.eq.s32 	%p10, %r4, 1;
	add.s32 	%r45, %r62, %r10;
	mul.wide.s32 	%rd30, %r45, 4;
	add.s64 	%rd8, %rd36, %rd30;
	ld.global.f32 	%f29, [%rd8];
	add.s32 	%r46, %r62, %r11;
	mul.wide.s32 	%rd31, %r46, 4;
	add.s64 	%rd9, %rd35, %rd31;
	st.global.f32 	[%rd9], %f29;
	@%p10 bra 	$L__BB1_18;
	setp.eq.s32 	%p11, %r4, 2;
	ld.global.f32 	%f30, [%rd8+4];
	st.global.f32 	[%rd9+4], %f30;
	@%p11 bra 	$L__BB1_18;
	ld.global.f32 	%f31, [%rd8+8];
	st.global.f32 	[%rd9+8], %f31;
$L__BB1_18:
	add.s32 	%r57, %r57, 1;
	setp.ne.s32 	%p12, %r57, %r30;
	@%p12 bra 	$L__BB1_5;
	ld.param.u32 	%r53, [_Z15group_point_gpuiiiiiPKfPKiPf_param_3];
	add.s32 	%r56, %r56, 1;
	setp.ne.s32 	%p13, %r56, %r53;
	@%p13 bra 	$L__BB1_4;
	ld.param.u32 	%r54, [_Z15group_point_gpuiiiiiPKfPKiPf_param_3];
	ld.param.u32 	%r51, [_Z15group_point_gpuiiiiiPKfPKiPf_param_1];
	ld.param.u32 	%r50, [_Z15group_point_gpuiiiiiPKfPKiPf_param_0];
	mul.lo.s32 	%r47, %r30, %r54;
	mul.lo.s32 	%r48, %r47, %r28;
	mul.lo.s32 	%r49, %r28, %r51;
	mul.wide.s32 	%rd32, %r49, 4;
	add.s64 	%rd36, %rd36, %rd32;
	mul.wide.s32 	%rd33, %r47, 4;
	add.s64 	%rd37, %rd37, %rd33;
	mul.wide.s32 	%rd34, %r48, 4;
	add.s64 	%rd35, %rd35, %rd34;
	add.s32 	%r55, %r55, 1;
	setp.ne.s32 	%p14, %r55, %r50;
	@%p14 bra 	$L__BB1_3;
$L__BB1_21:
	ret;

}
	// .globl	_Z20group_point_grad_gpuiiiiiPKfPKiPf
.visible .entry _Z20group_point_grad_gpuiiiiiPKfPKiPf(
	.param .u32 _Z20group_point_grad_gpuiiiiiPKfPKiPf_param_0,
	.param .u32 _Z20group_point_grad_gpuiiiiiPKfPKiPf_param_1,
	.param .u32 _Z20group_point_grad_gpuiiiiiPKfPKiPf_param_2,
	.param .u32 _Z20group_point_grad_gpuiiiiiPKfPKiPf_param_3,
	.param .u32 _Z20group_point_grad_gpuiiiiiPKfPKiPf_param_4,
	.param .u64 .ptr .align 1 _Z20group_point_grad_gpuiiiiiPKfPKiPf_param_5,
	.param .u64 .ptr .align 1 _Z20group_point_grad_gpuiiiiiPKfPKiPf_param_6,
	.param .u64 .ptr .align 1 _Z20group_point_grad_gpuiiiiiPKfPKiPf_param_7
)
{
	.reg .pred 	%p<15>;
	.reg .b32 	%r<60>;
	.reg .b32 	%f<94>;
	.reg .b64 	%rd<39>;

	ld.param.u32 	%r29, [_Z20group_point_grad_gpuiiiiiPKfPKiPf_param_0];
	ld.param.u32 	%r31, [_Z20group_point_grad_gpuiiiiiPKfPKiPf_param_2];
	ld.param.u32 	%r32, [_Z20group_point_grad_gpuiiiiiPKfPKiPf_param_3];
	ld.param.u32 	%r33, [_Z20group_point_grad_gpuiiiiiPKfPKiPf_param_4];
	ld.param.u64 	%rd14, [_Z20group_point_grad_gpuiiiiiPKfPKiPf_param_5];
	ld.param.u64 	%rd15, [_Z20group_point_grad_gpuiiiiiPKfPKiPf_param_6];
	ld.param.u64 	%rd16, [_Z20group_point_grad_gpuiiiiiPKfPKiPf_param_7];
	setp.lt.s32 	%p1, %r29, 1;
	@%p1 bra 	$L__BB2_21;
	mul.lo.s32 	%r1, %r33, %r32;
	min.s32 	%r34, %r32, %r33;
	min.s32 	%r35, %r34, %r31;
	setp.lt.s32 	%p2, %r35, 1;
	@%p2 bra 	$L__BB2_21;
	cvta.to.global.u64 	%rd36, %rd16;
	cvta.to.global.u64 	%rd37, %rd14;
	cvta.to.global.u64 	%rd38, %rd15;
	and.b32  	%r2, %r31, 15;
	add.s32 	%r3, %r2, -1;
	and.b32  	%r4, %r31, 7;
	add.s32 	%r5, %r4, -1;
	and.b32  	%r6, %r31, 2147483632;
	and.b32  	%r7, %r31, 3;
	neg.s32 	%r8, %r6;
	mov.b32 	%r51, 0;
$L__BB2_3:
	add.s64 	%rd7, %rd37, 32;
	add.s64 	%rd8, %rd36, 32;
	mov.b32 	%r52, 0;
$L__BB2_4:
	mul.lo.s32 	%r11, %r52, %r33;
	mov.b32 	%r53, 0;
$L__BB2_5:
	setp.lt.u32 	%p3, %r31, 16;
	add.s32 	%r40, %r53, %r11;
	mul.wide.u32 	%rd17, %r40, 4;
	add.s64 	%rd18, %rd38, %rd17;
	ld.global.u32 	%r41, [%rd18];
	mul.lo.s32 	%r13, %r40, %r31;
	mul.lo.s32 	%r14, %r41, %r31;
	mov.b32 	%r58, 0;
	@%p3 bra 	$L__BB2_8;
	mov.u32 	%r54, %r14;
	mov.u32 	%r55, %r13;
	mov.u32 	%r56, %r8;
$L__BB2_7:
	.pragma "nounroll";
	mul.wide.s32 	%rd19, %r55, 4;
	add.s64 	%rd20, %rd7, %rd19;
	mul.wide.s32 	%rd21, %r54, 4;
	add.s64 	%rd22, %rd8, %rd21;
	ld.global.f32 	%f1, [%rd20+-32];
	ld.global.f32 	%f2, [%rd22+-32];
	add.f32 	%f3, %f1, %f2;
	st.global.f32 	[%rd22+-32], %f3;
	ld.global.f32 	%f4, [%rd20+-28];
	ld.global.f32 	%f5, [%rd22+-28];
	add.f32 	%f6, %f4, %f5;
	st.global.f32 	[%rd22+-28], %f6;
	ld.global.f32 	%f7, [%rd20+-24];
	ld.global.f32 	%f8, [%rd22+-24];
	add.f32 	%f9, %f7, %f8;
	st.global.f32 	[%rd22+-24], %f9;
	ld.global.f32 	%f10, [%rd20+-20];
	ld.global.f32 	%f11, [%rd22+-20];
	add.f32 	%f12, %f10, %f11;
	st.global.f32 	[%rd22+-20], %f12;
	ld.global.f32 	%f13, [%rd20+-16];
	ld.global.f32 	%f14, [%rd22+-16];
	add.f32 	%f15, %f13, %f14;
	st.global.f32 	[%rd22+-16], %f15;
	ld.global.f32 	%f16, [%rd20+-12];
	ld.global.f32 	%f17, [%rd22+-12];
	add.f32 	%f18, %f16, %f17;
	st.global.f32 	[%rd22+-12], %f18;
	ld.global.f32 	%f19, [%rd20+-8];
	ld.global.f32 	%f20, [%rd22+-8];
	add.f32 	%f21, %f19, %f20;
	st.global.f32 	[%rd22+-8], %f21;
	ld.global.f32 	%f22, [%rd20+-4];
	ld.global.f32 	%f23, [%rd22+-4];
	add.f32 	%f24, %f22, %f23;
	st.global.f32 	[%rd22+-4], %f24;
	ld.global.f32 	%f25, [%rd20];
	ld.global.f32 	%f26, [%rd22];
	add.f32 	%f27, %f25, %f26;
	st.global.f32 	[%rd22], %f27;
	ld.global.f32 	%f28, [%rd20+4];
	ld.global.f32 	%f29, [%rd22+4];
	add.f32 	%f30, %f28, %f29;
	st.global.f32 	[%rd22+4], %f30;
	ld.global.f32 	%f31, [%rd20+8];
	ld.global.f32 	%f32, [%rd22+8];
	add.f32 	%f33, %f31, %f32;
	st.global.f32 	[%rd22+8], %f33;
	ld.global.f32 	%f34, [%rd20+12];
	ld.global.f32 	%f35, [%rd22+12];
	add.f32 	%f36, %f34, %f35;
	st.global.f32 	[%rd22+12], %f36;
	ld.global.f32 	%f37, [%rd20+16];
	ld.global.f32 	%f38, [%rd22+16];
	add.f32 	%f39, %f37, %f38;
	st.global.f32 	[%rd22+16], %f39;
	ld.global.f32 	%f40, [%rd20+20];
	ld.global.f32 	%f41, [%rd22+20];
	add.f32 	%f42, %f40, %f41;
	st.global.f32 	[%rd22+20], %f42;
	ld.global.f32 	%f43, [%rd20+24];
	ld.global.f32 	%f44, [%rd22+24];
	add.f32 	%f45, %f43, %f44;
	st.global.f32 	[%rd22+24], %f45;
	ld.global.f32 	%f46, [%rd20+28];
	ld.global.f32 	%f47, [%rd22+28];
	add.f32 	%f48, %f46, %f47;
	st.global.f32 	[%rd22+28], %f48;
	add.s32 	%r56, %r56, 16;
	add.s32 	%r55, %r55, 16;
	add.s32 	%r54, %r54, 16;
	setp.ne.s32 	%p4, %r56, 0;
	mov.u32 	%r58, %r6;
	@%p4 bra 	$L__BB2_7;
$L__BB2_8:
	setp.eq.s32 	%p5, %r2, 0;
	@%p5 bra 	$L__BB2_18;
	setp.lt.u32 	%p6, %r3, 7;
	@%p6 bra 	$L__BB2_11;
	add.s32 	%r42, %r58, %r13;
	mul.wide.s32 	%rd23, %r42, 4;
	add.s64 	%rd24, %rd37, %rd23;
	ld.global.f32 	%f49, [%rd24];
	add.s32 	%r43, %r58, %r14;
	mul.wide.s32 	%rd25, %r43, 4;
	add.s64 	%rd26, %rd36, %rd25;
	ld.global.f32 	%f50, [%rd26];
	add.f32 	%f51, %f49, %f50;
	st.global.f32 	[%rd26], %f51;
	ld.global.f32 	%f52, [%rd24+4];
	ld.global.f32 	%f53, [%rd26+4];
	add.f32 	%f54, %f52, %f53;
	st.global.f32 	[%rd26+4], %f54;
	ld.global.f32 	%f55, [%rd24+8];
	ld.global.f32 	%f56, [%rd26+8];
	add.f32 	%f57, %f55, %f56;
	st.global.f32 	[%rd26+8], %f57;
	ld.global.f32 	%f58, [%rd24+12];
	ld.global.f32 	%f59, [%rd26+12];
	add.f32 	%f60, %f58, %f59;
	st.global.f32 	[%rd26+12], %f60;
	ld.global.f32 	%f61, [%rd24+16];
	ld.global.f32 	%f62, [%rd26+16];
	add.f32 	%f63, %f61, %f62;
	st.global.f32 	[%rd26+16], %f63;
	ld.global.f32 	%f64, [%rd24+20];
	ld.global.f32 	%f65, [%rd26+20];
	add.f32 	%f66, %f64, %f65;
	st.global.f32 	[%rd26+20], %f66;
	ld.global.f32 	%f67, [%rd24+24];
	ld.global.f32 	%f68, [%rd26+24];
	add.f32 	%f69, %f67, %f68;
	st.global.f32 	[%rd26+24], %f69;
	ld.global.f32 	%f70, [%rd24+28];
	ld.global.f32 	%f71, [%rd26+28];
	add.f32 	%f72, %f70, %f71;
	st.global.f32 	[%rd26+28], %f72;
	add.s32 	%r58, %r58, 8;
$L__BB2_11:
	setp.eq.s32 	%p7, %r4, 0;
	@%p7 bra 	$L__BB2_18;
	setp.lt.u32 	%p8, %r5, 3;
	@%p8 bra 	$L__BB2_14;
	add.s32 	%r44, %r58, %r13;
	mul.wide.s32 	%rd27, %r44, 4;
	add.s64 	%rd28, %rd37, %rd27;
	ld.global.f32 	%f73, [%rd28];
	add.s32 	%r45, %r58, %r14;
	mul.wide.s32 	%rd29, %r45, 4;
	add.s64 	%rd30, %rd36, %rd29;
	ld.global.f32 	%f74, [%rd30];
	add.f32 	%f75, %f73, %f74;
	st.global.f32 	[%rd30], %f75;
	ld.global.f32 	%f76, [%rd28+4];
	ld.global.f32 	%f77, [%rd30+4];
	add.f32 	%f78, %f76, %f77;
	st.global.f32 	[%rd30+4], %f78;
	ld.global.f32 	%f79, [%rd28+8];
	ld.global.f32 	%f80, [%rd30+8];
	add.f32 	%f81, %f79, %f80;
	st.global.f32 	[%rd30+8], %f81;
	ld.global.f32 	%f82, [%rd28+12];
	ld.global.f32 	%f83, [%rd30+12];
	add.f32 	%f84, %f82, %f83;
	st.global.f32 	[%rd30+12], %f84;
	add.s32 	%r58, %r58, 4;
$L__BB2_14:
	setp.eq.s32 	%p9, %r7, 0;
	@%p9 bra 	$L__BB2_18;
	setp.eq.s32 	%p10, %r7, 1;
	add.s32 	%r46, %r58, %r13;
	mul.wide.s32 	%rd31, %r46, 4;
	add.s64 	%rd9, %rd37, %rd31;
	ld.global.f32 	%f85, [%rd9];
	add.s32 	%r47, %r58, %r14;
	mul.wide.s32 	%rd32, %r47, 4;
	add.s64 	%rd10, %rd36, %rd32;
	ld.global.f32 	%f86, [%rd10];
	add.f32 	%f87, %f85, %f86;
	st.global.f32 	[%rd10], %f87;
	@%p10 bra 	$L__BB2_18;
	setp.eq.s32 	%p11, %r7, 2;
	ld.global.f32 	%f88, [%rd9+4];
	ld.global.f32 	%f89, [%rd10+4];
	add.f32 	%f90, %f88, %f89;
	st.global.f32 	[%rd10+4], %f90;
	@%p11 bra 	$L__BB2_18;
	ld.global.f32 	%f91, [%rd9+8];
	ld.global.f32 	%f92, [%rd10+8];
	add.f32 	%f93, %f91, %f92;
	st.global.f32 	[%rd10+8], %f93;
$L__BB2_18:
	add.s32 	%r53, %r53, 1;
	setp.ne.s32 	%p12, %r53, %r33;
	@%p12 bra 	$L__BB2_5;
	add.s32 	%r52, %r52, 1;
	setp.ne.s32 	%p13, %r52, %r32;
	@%p13 bra 	$L__BB2_4;
	ld.param.u32 	%r50, [_Z20group_point_grad_gpuiiiiiPKfPKiPf_param_1];
	mul.lo.s32 	%r48, %r31, %r50;
	mul.lo.s32 	%r49, %r1, %r31;
	mul.wide.s32 	%rd33, %r1, 4;
	add.s64 	%rd38, %rd38, %rd33;
	mul.wide.s32 	%rd34, %r49, 4;
	add.s64 	%rd37, %rd37, %rd34;
	mul.wide.s32 	%rd35, %r48, 4;
	add.s64 	%rd36, %rd36, %rd35;
	add.s32 	%r51, %r51, 1;
	setp.ne.s32 	%p14, %r51, %r29;
	@%p14 bra 	$L__BB2_3;
$L__BB2_21:
	ret;

}


// ===== COMPILED SASS (sm_100) =====

	.target	sm_100

	.elftype	@"ET_EXEC"


//--------------------- .note.nv.tkinfo           --------------------------
	.section	.note.nv.tkinfo,"",@"SHT_NOTE"
	.sectionflags	@"SHF_NOTE_NV_TKINFO"
	.tkinfo
        /*0018*/ 	.word	0x00000002
        /*0030*/ 	.string	""
        /*0030*/ 	.string	"ptxas"
        /*0030*/ 	.string	"Cuda compilation tools, release 13.0, V13.0.88"
        /*0030*/ 	.string	"Build cuda_13.0.r13.0/compiler.36424714_0"
        /*0030*/ 	.string	"-arch sm_100 -m 64 "



//--------------------- .note.nv.cuinfo           --------------------------
	.section	.note.nv.cuinfo,"",@"SHT_NOTE"
	.sectionflags	@"SHF_NOTE_NV_CUINFO"
        /*0018*/ 	.short	0x0002
        /*001a*/ 	.short	0x0064
        /*001c*/ 	.short	0x0082
	.zero		2


//--------------------- .nv.info                  --------------------------
	.section	.nv.info,"",@"SHT_CUDA_INFO"
	.align	4


	//----- nvinfo : EIATTR_REGCOUNT
	.align		4
        /*0000*/ 	.byte	0x04, 0x2f
        /*0002*/ 	.short	(.L_1 - .L_0)
	.align		4
.L_0:
        /*0004*/ 	.word	index@(_Z20query_ball_point_gpuiiifiPKfS0_Pi)
        /*0008*/ 	.word	0x00000017


	//----- nvinfo : EIATTR_FRAME_SIZE
	.align		4
.L_1:
        /*000c*/ 	.byte	0x04, 0x11
        /*000e*/ 	.short	(.L_3 - .L_2)
	.align		4
.L_2:
        /*0010*/ 	.word	index@($__internal_0_$__cuda_sm20_sqrt_rn_f32_slowpath)
        /*0014*/ 	.word	0x00000000


	//----- nvinfo : EIATTR_FRAME_SIZE
	.align		4
.L_3:
        /*0018*/ 	.byte	0x04, 0x11
        /*001a*/ 	.short	(.L_5 - .L_4)
	.align		4
.L_4:
        /*001c*/ 	.word	index@(_Z20query_ball_point_gpuiiifiPKfS0_Pi)
        /*0020*/ 	.word	0x00000000


	//----- nvinfo : EIATTR_REGCOUNT
	.align		4
.L_5:
        /*0024*/ 	.byte	0x04, 0x2f
        /*0026*/ 	.short	(.L_7 - .L_6)
	.align		4
.L_6:
        /*0028*/ 	.word	index@(_Z15group_point_gpuiiiiiPKfPKiPf)
        /*002c*/ 	.word	0x0000001e


	//----- nvinfo : EIATTR_FRAME_SIZE
	.align		4
.L_7:
        /*0030*/ 	.byte	0x04, 0x11
        /*0032*/ 	.short	(.L_9 - .L_8)
	.align		4
.L_8:
        /*0034*/ 	.word	index@(_Z15group_point_gpuiiiiiPKfPKiPf)
        /*0038*/ 	.word	0x00000000


	//----- nvinfo : EIATTR_REGCOUNT
	.align		4
.L_9:
        /*003c*/ 	.byte	0x04, 0x2f
        /*003e*/ 	.short	(.L_11 - .L_10)
	.align		4
.L_10:
        /*0040*/ 	.word	index@(_Z20group_point_grad_gpuiiiiiPKfPKiPf)
        /*0044*/ 	.word	0x0000001c


	//----- nvinfo : EIATTR_FRAME_SIZE
	.align		4
.L_11:
        /*0048*/ 	.byte	0x04, 0x11
        /*004a*/ 	.short	(.L_13 - .L_12)
	.align		4
.L_12:
        /*004c*/ 	.word	index@(_Z20group_point_grad_gpuiiiiiPKfPKiPf)
        /*0050*/ 	.word	0x00000000


	//----- nvinfo : EIATTR_MIN_STACK_SIZE
	.align		4
.L_13:
        /*0054*/ 	.byte	0x04, 0x12
        /*0056*/ 	.short	(.L_15 - .L_14)
	.align		4
.L_14:
        /*0058*/ 	.word	index@(_Z20group_point_grad_gpuiiiiiPKfPKiPf)
        /*005c*/ 	.word	0x00000000


	//----- nvinfo : EIATTR_MIN_STACK_SIZE
	.align		4
.L_15:
        /*0060*/ 	.byte	0x04, 0x12
        /*0062*/ 	.short	(.L_17 - .L_16)
	.align		4
.L_16:
        /*0064*/ 	.word	index@(_Z15group_point_gpuiiiiiPKfPKiPf)
        /*0068*/ 	.word	0x00000000


	//----- nvinfo : EIATTR_MIN_STACK_SIZE
	.align		4
.L_17:
        /*006c*/ 	.byte	0x04, 0x12
        /*006e*/ 	.short	(.L_19 - .L_18)
	.align		4
.L_18:
        /*0070*/ 	.word	index@(_Z20query_ball_point_gpuiiifiPKfS0_Pi)
        /*0074*/ 	.word	0x00000000
.L_19:


//--------------------- .nv.compat                --------------------------
	.section	.nv.compat,"",@"SHT_CUDA_COMPAT_INFO"
	.align	4
        /*0000*/ 	.byte	0x02, 0x09, 0x00, 0x00, 0x02, 0x02, 0x01, 0x00, 0x02, 0x05, 0x05, 0x00, 0x03, 0x07, 0x01, 0x01
        /*0010*/ 	.byte	0x02, 0x03, 0x00, 0x00, 0x02, 0x06, 0x01, 0x00, 0x04, 0x0b, 0x08, 0x00, 0x01, 0x00, 0x00, 0x00
        /*0020*/ 	.byte	0x00, 0x00, 0x00, 0x00


//--------------------- .nv.info._Z20group_point_grad_gpuiiiiiPKfPKiPf --------------------------
	.section	.nv.info._Z20group_point_grad_gpuiiiiiPKfPKiPf,"",@"SHT_CUDA_INFO"
	.sectionflags	@""
	.align	4


	//----- nvinfo : EIATTR_CUDA_API_VERSION
	.align		4
        /*0000*/ 	.byte	0x04, 0x37
        /*0002*/ 	.short	(.L_21 - .L_20)
.L_20:
        /*0004*/ 	.word	0x00000082


	//----- nvinfo : EIATTR_KPARAM_INFO
	.align		4
.L_21:
        /*0008*/ 	.byte	0x04, 0x17
        /*000a*/ 	.short	(.L_23 - .L_22)
.L_22:
        /*000c*/ 	.word	0x00000000
        /*0010*/ 	.short	0x0007
        /*0012*/ 	.short	0x0028
        /*0014*/ 	.byte	0x00, 0xf5, 0x21, 0x00


	//----- nvinfo : EIATTR_KPARAM_INFO
	.align		4
.L_23:
        /*0018*/ 	.byte	0x04, 0x17
        /*001a*/ 	.short	(.L_25 - .L_24)
.L_24:
        /*001c*/ 	.word	0x00000000
        /*0020*/ 	.short	0x0006
        /*0022*/ 	.short	0x0020
        /*0024*/ 	.byte	0x00, 0xf5, 0x21, 0x00


	//----- nvinfo : EIATTR_KPARAM_INFO
	.align		4
.L_25:
        /*0028*/ 	.byte	0x04, 0x17
        /*002a*/ 	.short	(.L_27 - .L_26)
.L_26:
        /*002c*/ 	.word	0x00000000
        /*0030*/ 	.short	0x0005
        /*0032*/ 	.short	0x0018
        /*0034*/ 	.byte	0x00, 0xf5, 0x21, 0x00


	//----- nvinfo : EIATTR_KPARAM_INFO
	.align		4
.L_27:
        /*0038*/ 	.byte	0x04, 0x17
        /*003a*/ 	.short	(.L_29 - .L_28)
.L_28:
        /*003c*/ 	.word	0x00000000
        /*0040*/ 	.short	0x0004
        /*0042*/ 	.short	0x0010
        /*0044*/ 	.byte	0x00, 0xf0, 0x11, 0x00


	//----- nvinfo : EIATTR_KPARAM_INFO
	.align		4
.L_29:
        /*0048*/ 	.byte	0x04, 0x17
        /*004a*/ 	.short	(.L_31 - .L_30)
.L_30:
        /*004c*/ 	.word	0x00000000
        /*0050*/ 	.short	0x0003
        /*0052*/ 	.short	0x000c
        /*0054*/ 	.byte	0x00, 0xf0, 0x11, 0x00


	//----- nvinfo : EIATTR_KPARAM_INFO
	.align		4
.L_31:
        /*0058*/ 	.byte	0x04, 0x17
        /*005a*/ 	.short	(.L_33 - .L_32)
.L_32:
        /*005c*/ 	.word	0x00000000
        /*0060*/ 	.short	0x0002
        /*0062*/ 	.short	0x0008
        /*0064*/ 	.byte	0x00, 0xf0, 0x11, 0x00


	//----- nvinfo : EIATTR_KPARAM_INFO
	.align		4
.L_33:
        /*0068*/ 	.byte	0x04, 0x17
        /*006a*/ 	.short	(.L_35 - .L_34)
.L_34:
        /*006c*/ 	.word	0x00000000
        /*0070*/ 	.short	0x0001
        /*0072*/ 	.short	0x0004
        /*0074*/ 	.byte	0x00, 0xf0, 0x11, 0x00


	//----- nvinfo : EIATTR_KPARAM_INFO
	.align		4
.L_35:
        /*0078*/ 	.byte	0x04, 0x17
        /*007a*/ 	.short	(.L_37 - .L_36)
.L_36:
        /*007c*/ 	.word	0x00000000
        /*0080*/ 	.short	0x0000
        /*0082*/ 	.short	0x0000
        /*0084*/ 	.byte	0x00, 0xf0, 0x11, 0x00


	//----- nvinfo : EIATTR_SPARSE_MMA_MASK
	.align		4
.L_37:
        /*0088*/ 	.byte	0x03, 0x50
        /*008a*/ 	.short	0x0000


	//----- nvinfo : EIATTR_MAXREG_COUNT
	.align		4
        /*008c*/ 	.byte	0x03, 0x1b
        /*008e*/ 	.short	0x00ff


	//----- nvinfo : EIATTR_MERCURY_ISA_VERSION
	.align		4
        /*0090*/ 	.byte	0x03, 0x5f
        /*0092*/ 	.short	0x0101


	//----- nvinfo : EIATTR_VRC_CTA_INIT_COUNT
	.align		4
        /*0094*/ 	.byte	0x02, 0x4a
	.zero		1
	.zero		1


	//----- nvinfo : EIATTR_EXIT_INSTR_OFFSETS
	.align		4
        /*0098*/ 	.byte	0x04, 0x1c
        /*009a*/ 	.short	(.L_39 - .L_38)


	//   ....[0]....
.L_38:
        /*009c*/ 	.word	0x00000030


	//   ....[1]....
        /*00a0*/ 	.word	0x000000a0


	//   ....[2]....
        /*00a4*/ 	.word	0x00000f80


	//----- nvinfo : EIATTR_CBANK_PARAM_SIZE
	.align		4
.L_39:
        /*00a8*/ 	.byte	0x03, 0x19
        /*00aa*/ 	.short	0x0030


	//----- nvinfo : EIATTR_PARAM_CBANK
	.align		4
        /*00ac*/ 	.byte	0x04, 0x0a
        /*00ae*/ 	.short	(.L_41 - .L_40)
	.align		4
.L_40:
        /*00b0*/ 	.word	index@(.nv.constant0._Z20group_point_grad_gpuiiiiiPKfPKiPf)
        /*00b4*/ 	.short	0x0380
        /*00b6*/ 	.short	0x0030


	//----- nvinfo : EIATTR_SW_WAR
	.align		4
.L_41:
        /*00b8*/ 	.byte	0x04, 0x36
        /*00ba*/ 	.short	(.L_43 - .L_42)
.L_42:
        /*00bc*/ 	.word	0x00000008
.L_43:


//--------------------- .nv.info._Z15group_point_gpuiiiiiPKfPKiPf --------------------------
	.section	.nv.info._Z15group_point_gpuiiiiiPKfPKiPf,"",@"SHT_CUDA_INFO"
	.sectionflags	@""
	.align	4


	//----- nvinfo : EIATTR_CUDA_API_VERSION
	.align		4
        /*0000*/ 	.byte	0x04, 0x37
        /*0002*/ 	.short	(.L_45 - .L_44)
.L_44:
        /*0004*/ 	.word	0x00000082


	//----- nvinfo : EIATTR_KPARAM_INFO
	.align		4
.L_45:
        /*0008*/ 	.byte	0x04, 0x17
        /*000a*/ 	.short	(.L_47 - .L_46)
.L_46:
        /*000c*/ 	.word	0x00000000
        /*0010*/ 	.short	0x0007
        /*0012*/ 	.short	0x0028
        /*0014*/ 	.byte	0x00, 0xf5, 0x21, 0x00


	//----- nvinfo : EIATTR_KPARAM_INFO
	.align		4
.L_47:
        /*0018*/ 	.byte	0x04, 0x17
        /*001a*/ 	.short	(.L_49 - .L_48)
.L_48:
        /*001c*/ 	.word	0x00000000
        /*0020*/ 	.short	0x0006
        /*0022*/ 	.short	0x0020
        /*0024*/ 	.byte	0x00, 0xf5, 0x21, 0x00


	//----- nvinfo : EIATTR_KPARAM_INFO
	.align		4
.L_49:
        /*0028*/ 	.byte	0x04, 0x17
        /*002a*/ 	.short	(.L_51 - .L_50)
.L_50:
        /*002c*/ 	.word	0x00000000
        /*0030*/ 	.short	0x0005
        /*0032*/ 	.short	0x0018
        /*0034*/ 	.byte	0x00, 0xf5, 0x21, 0x00


	//----- nvinfo : EIATTR_KPARAM_INFO
	.align		4
.L_51:
        /*0038*/ 	.byte	0x04, 0x17
        /*003a*/ 	.short	(.L_53 - .L_52)
.L_52:
        /*003c*/ 	.word	0x00000000
        /*0040*/ 	.short	0x0004
        /*0042*/ 	.short	0x0010
        /*0044*/ 	.byte	0x00, 0xf0, 0x11, 0x00


	//----- nvinfo : EIATTR_KPARAM_INFO
	.align		4
.L_53:
        /*0048*/ 	.byte	0x04, 0x17
        /*004a*/ 	.short	(.L_55 - .L_54)
.L_54:
        /*004c*/ 	.word	0x00000000
        /*0050*/ 	.short	0x0003
        /*0052*/ 	.short	0x000c
        /*0054*/ 	.byte	0x00, 0xf0, 0x11, 0x00


	//----- nvinfo : EIATTR_KPARAM_INFO
	.align		4
.L_55:
        /*0058*/ 	.byte	0x04, 0x17
        /*005a*/ 	.short	(.L_57 - .L_56)
.L_56:
        /*005c*/ 	.word	0x00000000
        /*0060*/ 	.short	0x0002
        /*0062*/ 	.short	0x0008
        /*0064*/ 	.byte	0x00, 0xf0, 0x11, 0x00


	//----- nvinfo : EIATTR_KPARAM_INFO
	.align		4
.L_57:
        /*0068*/ 	.byte	0x04, 0x17
        /*006a*/ 	.short	(.L_59 - .L_58)
.L_58:
        /*006c*/ 	.word	0x00000000
        /*0070*/ 	.short	0x0001
        /*0072*/ 	.short	0x0004
        /*0074*/ 	.byte	0x00, 0xf0, 0x11, 0x00


	//----- nvinfo : EIATTR_KPARAM_INFO
	.align		4
.L_59:
        /*0078*/ 	.byte	0x04, 0x17
        /*007a*/ 	.short	(.L_61 - .L_60)
.L_60:
        /*007c*/ 	.word	0x00000000
        /*0080*/ 	.short	0x0000
        /*0082*/ 	.short	0x0000
        /*0084*/ 	.byte	0x00, 0xf0, 0x11, 0x00


	//----- nvinfo : EIATTR_SPARSE_MMA_MASK
	.align		4
.L_61:
        /*0088*/ 	.byte	0x03, 0x50
        /*008a*/ 	.short	0x0000


	//----- nvinfo : EIATTR_MAXREG_COUNT
	.align		4
        /*008c*/ 	.byte	0x03, 0x1b
        /*008e*/ 	.short	0x00ff


	//----- nvinfo : EIATTR_MERCURY_ISA_VERSION
	.align		4
        /*0090*/ 	.byte	0x03, 0x5f
        /*0092*/ 	.short	0x0101


	//----- nvinfo : EIATTR_VRC_CTA_INIT_COUNT
	.align		4
        /*0094*/ 	.byte	0x02, 0x4a
	.zero		1
	.zero		1


	//----- nvinfo : EIATTR_EXIT_INSTR_OFFSETS
	.align		4
        /*0098*/ 	.byte	0x04, 0x1c
        /*009a*/ 	.short	(.L_63 - .L_62)


	//   ....[0]....
.L_62:
        /*009c*/ 	.word	0x00000030


	//   ....[1]....
        /*00a0*/ 	.word	0x000000a0


	//   ....[2]....
        /*00a4*/ 	.word	0x00000bf0


	//----- nvinfo : EIATTR_CBANK_PARAM_SIZE
	.align		4
.L_63:
        /*00a8*/ 	.byte	0x03, 0x19
        /*00aa*/ 	.short	0x0030


	//----- nvinfo : EIATTR_PARAM_CBANK
	.align		4
        /*00ac*/ 	.byte	0x04, 0x0a
        /*00ae*/ 	.short	(.L_65 - .L_64)
	.align		4
.L_64:
        /*00b0*/ 	.word	index@(.nv.constant0._Z15group_point_gpuiiiiiPKfPKiPf)
        /*00b4*/ 	.short	0x0380
        /*00b6*/ 	.short	0x0030


	//----- nvinfo : EIATTR_SW_WAR
	.align		4
.L_65:
        /*00b8*/ 	.byte	0x04, 0x36
        /*00ba*/ 	.short	(.L_67 - .L_66)
.L_66:
        /*00bc*/ 	.word	0x00000008
.L_67:


//--------------------- .nv.info._Z20query_ball_point_gpuiiifiPKfS0_Pi --------------------------
	.section	.nv.info._Z20query_ball_point_gpuiiifiPKfS0_Pi,"",@"SHT_CUDA_INFO"
	.sectionflags	@""
	.align	4


	//----- nvinfo : EIATTR_CUDA_API_VERSION
	.align		4
        /*0000*/ 	.byte	0x04, 0x37
        /*0002*/ 	.short	(.L_69 - .L_68)
.L_68:
        /*0004*/ 	.word	0x00000082


	//----- nvinfo : EIATTR_KPARAM_INFO
	.align		4
.L_69:
        /*0008*/ 	.byte	0x04, 0x17
        /*000a*/ 	.short	(.L_71 - .L_70)
.L_70:
        /*000c*/ 	.word	0x00000000
        /*0010*/ 	.short	0x0007
        /*0012*/ 	.short	0x0028
        /*0014*/ 	.byte	0x00, 0xf5, 0x21, 0x00


	//----- nvinfo : EIATTR_KPARAM_INFO
	.align		4
.L_71:
        /*0018*/ 	.byte	0x04, 0x17
        /*001a*/ 	.short	(.L_73 - .L_72)
.L_72:
        /*001c*/ 	.word	0x00000000
        /*0020*/ 	.short	0x0006
        /*0022*/ 	.short	0x0020
        /*0024*/ 	.byte	0x00, 0xf5, 0x21, 0x00


	//----- nvinfo : EIATTR_KPARAM_INFO
	.align		4
.L_73:
        /*0028*/ 	.byte	0x04, 0x17
        /*002a*/ 	.short	(.L_75 - .L_74)
.L_74:
        /*002c*/ 	.word	0x00000000
        /*0030*/ 	.short	0x0005
        /*0032*/ 	.short	0x0018
        /*0034*/ 	.byte	0x00, 0xf5, 0x21, 0x00


	//----- nvinfo : EIATTR_KPARAM_INFO
	.align		4
.L_75:
        /*0038*/ 	.byte	0x04, 0x17
        /*003a*/ 	.short	(.L_77 - .L_76)
.L_76:
        /*003c*/ 	.word	0x00000000
        /*0040*/ 	.short	0x0004
        /*0042*/ 	.short	0x0010
        /*0044*/ 	.byte	0x00, 0xf0, 0x11, 0x00


	//----- nvinfo : EIATTR_KPARAM_INFO
	.align		4
.L_77:
        /*0048*/ 	.byte	0x04, 0x17
        /*004a*/ 	.short	(.L_79 - .L_78)
.L_78:
        /*004c*/ 	.word	0x00000000
        /*0050*/ 	.short	0x0003
        /*0052*/ 	.short	0x000c
        /*0054*/ 	.byte	0x00, 0xf0, 0x11, 0x00


	//----- nvinfo : EIATTR_KPARAM_INFO
	.align		4
.L_79:
        /*0058*/ 	.byte	0x04, 0x17
        /*005a*/ 	.short	(.L_81 - .L_80)
.L_80:
        /*005c*/ 	.word	0x00000000
        /*0060*/ 	.short	0x0002
        /*0062*/ 	.short	0x0008
        /*0064*/ 	.byte	0x00, 0xf0, 0x11, 0x00


	//----- nvinfo : EIATTR_KPARAM_INFO
	.align		4
.L_81:
        /*0068*/ 	.byte	0x04, 0x17
        /*006a*/ 	.short	(.L_83 - .L_82)
.L_82:
        /*006c*/ 	.word	0x00000000
        /*0070*/ 	.short	0x0001
        /*0072*/ 	.short	0x0004
        /*0074*/ 	.byte	0x00, 0xf0, 0x11, 0x00


	//----- nvinfo : EIATTR_KPARAM_INFO
	.align		4
.L_83:
        /*0078*/ 	.byte	0x04, 0x17
        /*007a*/ 	.short	(.L_85 - .L_84)
.L_84:
        /*007c*/ 	.word	0x00000000
        /*0080*/ 	.short	0x0000
        /*0082*/ 	.short	0x0000
        /*0084*/ 	.byte	0x00, 0xf0, 0x11, 0x00


	//----- nvinfo : EIATTR_SPARSE_MMA_MASK
	.align		4
.L_85:
        /*0088*/ 	.byte	0x03, 0x50
        /*008a*/ 	.short	0x0000


	//----- nvinfo : EIATTR_MAXREG_COUNT
	.align		4
        /*008c*/ 	.byte	0x03, 0x1b
        /*008e*/ 	.short	0x00ff


	//----- nvinfo : EIATTR_MERCURY_ISA_VERSION
	.align		4
        /*0090*/ 	.byte	0x03, 0x5f
        /*0092*/ 	.short	0x0101


	//----- nvinfo : EIATTR_VRC_CTA_INIT_COUNT
	.align		4
        /*0094*/ 	.byte	0x02, 0x4a
	.zero		1
	.zero		1


	//----- nvinfo : EIATTR_EXIT_INSTR_OFFSETS
	.align		4
        /*0098*/ 	.byte	0x04, 0x1c
        /*009a*/ 	.short	(.L_87 - .L_86)


	//   ....[0]....
.L_86:
        /*009c*/ 	.word	0x00000030


	//   ....[1]....
        /*00a0*/ 	.word	0x000000a0


	//   ....[2]....
        /*00a4*/ 	.word	0x00000930


	//----- nvinfo : EIATTR_INDIRECT_BRANCH_TARGETS
	.align		4
.L_87:
        /*00a8*/ 	.byte	0x04, 0x34
        /*00aa*/ 	.short	(.L_89 - .L_88)


	//   ....[0]....
.L_88:
        /*00ac*/ 	.word	.L_x_24@srel
        /*00b0*/ 	.short	0x0
        /*00b2*/ 	.short	0x0
        /*00b4*/ 	.word	0x3
        /*00b8*/ 	.word	.L_x_21@srel
        /*00bc*/ 	.word	.L_x_32@srel
        /*00c0*/ 	.word	.L_x_33@srel


	//----- nvinfo : EIATTR_CRS_STACK_SIZE
	.align		4
.L_89:
        /*00c4*/ 	.byte	0x04, 0x1e
        /*00c6*/ 	.short	(.L_91 - .L_90)
.L_90:
        /*00c8*/ 	.word	0x00000000


	//----- nvinfo : EIATTR_CBANK_PARAM_SIZE
	.align		4
.L_91:
        /*00cc*/ 	.byte	0x03, 0x19
        /*00ce*/ 	.short	0x0030


	//----- nvinfo : EIATTR_PARAM_CBANK
	.align		4
        /*00d0*/ 	.byte	0x04, 0x0a
        /*00d2*/ 	.short	(.L_93 - .L_92)
	.align		4
.L_92:
        /*00d4*/ 	.word	index@(.nv.constant0._Z20query_ball_point_gpuiiifiPKfS0_Pi)
        /*00d8*/ 	.short	0x0380
        /*00da*/ 	.short	0x0030


	//----- nvinfo : EIATTR_SW_WAR
	.align		4
.L_93:
        /*00dc*/ 	.byte	0x04, 0x36
        /*00de*/ 	.short	(.L_95 - .L_94)
.L_94:
        /*00e0*/ 	.word	0x00000008
.L_95:


//--------------------- .nv.callgraph             --------------------------
	.section	.nv.callgraph,"",@"SHT_CUDA_CALLGRAPH"
	.align	4
	.sectionentsize	8
	.align		4
        /*0000*/ 	.word	0x00000000
	.align		4
        /*0004*/ 	.word	0xffffffff
	.align		4
        /*0008*/ 	.word	0x00000000
	.align		4
        /*000c*/ 	.word	0xfffffffe
	.align		4
        /*0010*/ 	.word	0x00000000
	.align		4
        /*0014*/ 	.word	0xfffffffd
	.align		4
        /*0018*/ 	.word	0x00000000
	.align		4
        /*001c*/ 	.word	0xfffffffc


//--------------------- .nv.constant2._Z20query_ball_point_gpuiiifiPKfS0_Pi --------------------------
	.section	.nv.constant2._Z20query_ball_point_gpuiiifiPKfS0_Pi,"a",@progbits
	.sectionflags	@""
	.align	4
.nv.constant2._Z20query_ball_point_gpuiiifiPKfS0_Pi:
        /*0000*/ 	.byte	0xd0, 0x07, 0x00, 0x00, 0x90, 0x07, 0x00, 0x00, 0x00, 0x07, 0x00, 0x00


//--------------------- .text._Z20group_point_grad_gpuiiiiiPKfPKiPf --------------------------
	.section	.text._Z20group_point_grad_gpuiiiiiPKfPKiPf,"ax",@progbits
	.align	128
        .global         _Z20group_point_grad_gpuiiiiiPKfPKiPf
        .type           _Z20group_point_grad_gpuiiiiiPKfPKiPf,@function
        .size           _Z20group_point_grad_gpuiiiiiPKfPKiPf,(.L_x_35 - _Z20group_point_grad_gpuiiiiiPKfPKiPf)
        .other          _Z20group_point_grad_gpuiiiiiPKfPKiPf,@"STO_CUDA_ENTRY STV_DEFAULT"
_Z20group_point_grad_gpuiiiiiPKfPKiPf:
.text._Z20group_point_grad_gpuiiiiiPKfPKiPf:
[----:B------:R-:W-:Y:S08]  /*0000*/  LDC R1, c[0x0][0x37c] ;  /* 0x0000df00ff017b82 */ /* 0x000ff00000000800 */
[----:B------:R-:W0:Y:S02]  /*0010*/  LDC R0, c[0x0][0x380] ;  /* 0x0000e000ff007b82 */ /* 0x000e240000000800 */
[----:B0-----:R-:W-:-:S13]  /*0020*/  ISETP.GE.AND P0, PT, R0, 0x1, PT ;  /* 0x000000010000780c */ /* 0x001fda0003f06270 */
[----:B------:R-:W-:Y:S05]  /*0030*/  @!P0 EXIT ;  /* 0x000000000000894d */ /* 0x000fea0003800000 */
[----:B------:R-:W0:Y:S01]  /*0040*/  LDCU.64 UR4, c[0x0][0x388] ;  /* 0x00007100ff0477ac */ /* 0x000e220008000a00 */
[----:B------:R-:W1:Y:S01]  /*0050*/  LDCU UR14, c[0x0][0x390] ;  /* 0x00007200ff0e77ac */ /* 0x000e620008000800 */
[----:B0-----:R-:W-:Y:S02]  /*0060*/  MOV R0, UR4 ;  /* 0x0000000400007c02 */ /* 0x001fe40008000f00 */
[----:B-1----:R-:W-:-:S04]  /*0070*/  MOV R3, UR14 ;  /* 0x0000000e00037c02 */ /* 0x002fc80008000f00 */
[----:B------:R-:W-:-:S04]  /*0080*/  VIMNMX3 R0, R3, UR5, R0, PT ;  /* 0x0000000503007c0f */ /* 0x000fc8000b800100 */
[----:B------:R-:W-:-:S13]  /*0090*/  ISETP.GE.AND P0, PT, R0, 0x1, PT ;  /* 0x000000010000780c */ /* 0x000fda0003f06270 */
[----:B------:R-:W-:Y:S05]  /*00a0*/  @!P0 EXIT ;  /* 0x000000000000894d */ /* 0x000fea0003800000 */
[----:B------:R-:W0:Y:S01]  /*00b0*/  LDC.64 R6, c[0x0][0x3a0] ;  /* 0x0000e800ff067b82 */ /* 0x000e220000000a00 */
[----:B------:R-:W1:Y:S01]  /*00c0*/  LDCU.64 UR10, c[0x0][0x3a8] ;  /* 0x00007500ff0a77ac */ /* 0x000e620008000a00 */
[----:B------:R-:W-:Y:S02]  /*00d0*/  ULOP3.LUT UR20, UR4, 0xf, URZ, 0xc0, !UPT ;  /* 0x0000000f04147892 */ /* 0x000fe4000f8ec0ff */
[----:B------:R-:W-:Y:S02]  /*00e0*/  ULOP3.LUT UR21, UR4, 0x7, URZ, 0xc0, !UPT ;  /* 0x0000000704157892 */ /* 0x000fe4000f8ec0ff */
[----:B------:R-:W-:Y:S02]  /*00f0*/  ULOP3.LUT UR22, UR4, 0x7ffffff0, URZ, 0xc0, !UPT ;  /* 0x7ffffff004167892 */ /* 0x000fe4000f8ec0ff */
[----:B------:R-:W-:Y:S02]  /*0100*/  ULOP3.LUT UR7, UR4, 0x3, URZ, 0xc0, !UPT ;  /* 0x0000000304077892 */ /* 0x000fe4000f8ec0ff */
[----:B------:R-:W-:-:S02]  /*0110*/  UIADD3 UR4, UPT, UPT, UR20, -0x1, URZ ;  /* 0xffffffff14047890 */ /* 0x000fc4000fffe0ff */
[----:B------:R-:W-:Y:S02]  /*0120*/  UIMAD UR14, UR5, UR14, URZ ;  /* 0x0000000e050e72a4 */ /* 0x000fe4000f8e02ff */
[----:B------:R-:W-:Y:S01]  /*0130*/  UIADD3 UR5, UPT, UPT, UR21, -0x1, URZ ;  /* 0xffffffff15057890 */ /* 0x000fe2000fffe0ff */
[----:B-1----:R-:W-:Y:S01]  /*0140*/  MOV R4, UR10 ;  /* 0x0000000a00047c02 */ /* 0x002fe20008000f00 */
[----:B------:R-:W-:Y:S01]  /*0150*/  UISETP.GE.U32.AND UP0, UPT, UR4, 0x7, UPT ;  /* 0x000000070400788c */ /* 0x000fe2000bf06070 */
[----:B------:R-:W-:Y:S01]  /*0160*/  MOV R5, UR11 ;  /* 0x0000000b00057c02 */ /* 0x000fe20008000f00 */
[----:B------:R-:W1:Y:S01]  /*0170*/  LDCU.64 UR8, c[0x0][0x398] ;  /* 0x00007300ff0877ac */ /* 0x000e620008000a00 */
[----:B------:R-:W2:Y:S01]  /*0180*/  LDCU.64 UR26, c[0x0][0x358] ;  /* 0x00006b00ff1a77ac */ /* 0x000ea20008000a00 */
[----:B------:R-:W-:Y:S02]  /*0190*/  UIADD3 UR15, UPT, UPT, -UR22, URZ, URZ ;  /* 0x000000ff160f7290 */ /* 0x000fe4000fffe1ff */
[----:B------:R-:W-:Y:S01]  /*01a0*/  UISETP.GE.U32.AND UP1, UPT, UR5, 0x3, UPT ;  /* 0x000000030500788c */ /* 0x000fe2000bf26070 */
[----:B------:R-:W-:-:S10]  /*01b0*/  UMOV UR4, URZ ;  /* 0x000000ff00047c82 */ /* 0x000fd40008000000 */
.L_x_7:
[----:B------:R-:W-:Y:S01]  /*01c0*/  IADD3 R2, P0, PT, R4, 0x20, RZ ;  /* 0x0000002004027810 */ /* 0x000fe20007f1e0ff */
[----:B-1----:R-:W-:Y:S01]  /*01d0*/  UIADD3 UR16, UP2, UPT, UR8, 0x20, URZ ;  /* 0x0000002008107890 */ /* 0x002fe2000ff5e0ff */
[----:B------:R-:W-:Y:S02]  /*01e0*/  UMOV UR5, URZ ;  /* 0x000000ff00057c82 */ /* 0x000fe40008000000 */
[----:B------:R-:W-:Y:S01]  /*01f0*/  IADD3.X R3, PT, PT, RZ, R5, RZ, P0, !PT ;  /* 0x00000005ff037210 */ /* 0x000fe200007fe4ff */
[----:B--2---:R-:W-:-:S12]  /*0200*/  UIADD3.X UR11, UPT, UPT, URZ, UR9, URZ, UP2, !UPT ;  /* 0x00000009ff0b7290 */ /* 0x004fd800097fe4ff */
.L_x_6:
[----:B-1----:R-:W1:Y:S01]  /*0210*/  LDCU UR6, c[0x0][0x38c] ;  /* 0x00007180ff0677ac */ /* 0x002e620008000800 */
[----:B------:R-:W-:Y:S01]  /*0220*/  UMOV UR17, UR5 ;  /* 0x0000000500117c82 */ /* 0x000fe20008000000 */
[----:B------:R-:W-:-:S04]  /*0230*/  UIADD3 UR5, UPT, UPT, UR5, 0x1, URZ ;  /* 0x0000000105057890 */ /* 0x000fc8000fffe0ff */
[----:B-1----:R-:W-:-:S03]  /*0240*/  UISETP.NE.AND UP2, UPT, UR5, UR6, UPT ;  /* 0x000000060500728c */ /* 0x002fc6000bf45270 */
[----:B0-234-:R-:W-:-:S08]  /*0250*/  UMOV UR6, URZ ;  /* 0x000000ff00067c82 */ /* 0x01dfd00008000000 */
.L_x_5:
[----:B-1----:R-:W1:Y:S01]  /*0260*/  LDCU UR12, c[0x0][0x390] ;  /* 0x00007200ff0c77ac */ /* 0x002e620008000800 */
[----:B---3--:R-:W3:Y:S01]  /*0270*/  LDC R0, c[0x0][0x388] ;  /* 0x0000e200ff007b82 */ /* 0x008ee20000000800 */
[----:B-1----:R-:W-:-:S06]  /*0280*/  UIMAD UR10, UR17, UR12, UR6 ;  /* 0x0000000c110a72a4 */ /* 0x002fcc000f8e0206 */
[----:B0-2---:R-:W-:-:S05]  /*0290*/  MOV R11, UR10 ;  /* 0x0000000a000b7c02 */ /* 0x005fca0008000f00 */
[----:B0-----:R-:W-:-:S06]  /*02a0*/  IMAD.WIDE.U32 R10, R11, 0x4, R6 ;  /* 0x000000040b0a7825 */ /* 0x001fcc00078e0006 */
[----:B--2---:R-:W2:Y:S01]  /*02b0*/  LDG.E R11, desc[UR26][R10.64] ;  /* 0x0000001a0a0b7981 */ /* 0x004ea2000c1e1900 */
[C---:B---3--:R-:W-:Y:S01]  /*02c0*/  R2UR UR19, R0.reuse ;  /* 0x00000000001372ca */ /* 0x048fe200000e0000 */
[----:B------:R-:W-:Y:S01]  /*02d0*/  UIADD3 UR6, UPT, UPT, UR6, 0x1, URZ ;  /* 0x0000000106067890 */ /* 0x000fe2000fffe0ff */
[----:B------:R-:W-:Y:S01]  /*02e0*/  ISETP.GE.U32.AND P0, PT, R0, 0x10, PT ;  /* 0x000000100000780c */ /* 0x000fe20003f06070 */
[----:B----4-:R-:W-:Y:S02]  /*02f0*/  HFMA2 R9, -RZ, RZ, 0, 0 ;  /* 0x00000000ff097431 */ /* 0x010fe400000001ff */
[----:B------:R-:W-:-:S08]  /*0300*/  UISETP.NE.AND UP3, UPT, UR6, UR12, UPT ;  /* 0x0000000c0600728c */ /* 0x000fd0000bf65270 */
[----:B------:R-:W-:Y:S01]  /*0310*/  UIMAD UR18, UR10, UR19, URZ ;  /* 0x000000130a1272a4 */ /* 0x000fe2000f8e02ff */
[----:B--2---:R-:W-:Y:S01]  /*0320*/  IMAD R8, R11, R0, RZ ;  /* 0x000000000b087224 */ /* 0x004fe200078e02ff */
[----:B------:R-:W-:Y:S10]  /*0330*/  @!P0 BRA `(.L_x_0) ;  /* 0x00000004007c8947 */ /* 0x000ff40003800000 */
[----:B------:R-:W-:Y:S01]  /*0340*/  MOV R9, R8 ;  /* 0x0000000800097202 */ /* 0x000fe20000000f00 */
[----:B------:R-:W-:Y:S01]  /*0350*/  UMOV UR12, UR18 ;  /* 0x00000012000c7c82 */ /* 0x000fe20008000000 */
[----:B------:R-:W-:-:S05]  /*0360*/  UMOV UR13, UR15 ;  /* 0x0000000f000d7c82 */ /* 0x000fca0008000000 */
.L_x_1:
[----:B------:R-:W-:Y:S01]  /*0370*/  UMOV UR10, UR16 ;  /* 0x00000010000a7c82 */ /* 0x000fe20008000000 */
[----:B0-----:R-:W-:Y:S01]  /*0380*/  IMAD.WIDE R10, R9, 0x4, R2 ;  /* 0x00000004090a7825 */ /* 0x001fe200078e0202 */
[----:B------:R-:W-:-:S04]  /*0390*/  UIMAD.WIDE UR24, UR12, 0x4, UR10 ;  /* 0x000000040c1878a5 */ /* 0x000fc8000f8e020a */
[----:B------:R-:W2:Y:S02]  /*03a0*/  LDG.E R15, desc[UR26][R10.64+-0x20] ;  /* 0xffffe01a0a0f7981 */ /* 0x000ea4000c1e1900 */
[----:B------:R-:W-:Y:S02]  /*03b0*/  MOV R12, UR24 ;  /* 0x00000018000c7c02 */ /* 0x000fe40008000f00 */
[----:B------:R-:W-:Y:S01]  /*03c0*/  MOV R13, UR25 ;  /* 0x00000019000d7c02 */ /* 0x000fe20008000f00 */
[----:B------:R-:W3:Y:S04]  /*03d0*/  LDG.E R17, desc[UR26][R10.64+-0x1c] ;  /* 0xffffe41a0a117981 */ /* 0x000ee8000c1e1900 */
[----:B------:R-:W2:Y:S01]  /*03e0*/  LDG.E R12, desc[UR26][R12.64+-0x20] ;  /* 0xffffe01a0c0c7981 */ /* 0x000ea2000c1e1900 */
[----:B------:R-:W-:-:S03]  /*03f0*/  MOV R14, UR24 ;  /* 0x00000018000e7c02 */ /* 0x000fc60008000f00 */
[----:B------:R-:W4:Y:S04]  /*0400*/  LDG.E R23, desc[UR26][R10.64+-0x18] ;  /* 0xffffe81a0a177981 */ /* 0x000f28000c1e1900 */
[----:B------:R-:W5:Y:S01]  /*0410*/  LDG.E R25, desc[UR26][R10.64+-0x14] ;  /* 0xffffec1a0a197981 */ /* 0x000f62000c1e1900 */
[----:B--2---:R-:W-:Y:S01]  /*0420*/  FADD R19, R12, R15 ;  /* 0x0000000f0c137221 */ /* 0x004fe20000000000 */
[----:B------:R-:W-:-:S04]  /*0430*/  MOV R15, UR25 ;  /* 0x00000019000f7c02 */ /* 0x000fc80008000f00 */
[----:B------:R0:W-:Y:S04]  /*0440*/  STG.E desc[UR26][R10.64+-0x20], R19 ;  /* 0xffffe0130a007986 */ /* 0x0001e8000c10191a */
[----:B------:R-:W3:Y:S01]  /*0450*/  LDG.E R14, desc[UR26][R14.64+-0x1c] ;  /* 0xffffe41a0e0e7981 */ /* 0x000ee2000c1e1900 */
[----:B------:R-:W-:Y:S02]  /*0460*/  MOV R16, UR24 ;  /* 0x0000001800107c02 */ /* 0x000fe40008000f00 */
[----:B------:R-:W-:Y:S01]  /*0470*/  MOV R12, UR24 ;  /* 0x00000018000c7c02 */ /* 0x000fe20008000f00 */
[----:B0-----:R-:W2:Y:S01]  /*0480*/  LDG.E R19, desc[UR26][R10.64+-0x10] ;  /* 0xfffff01a0a137981 */ /* 0x001ea2000c1e1900 */
[----:B---3--:R-:W-:Y:S01]  /*0490*/  FADD R21, R14, R17 ;  /* 0x000000110e157221 */ /* 0x008fe20000000000 */
[----:B------:R-:W-:-:S04]  /*04a0*/  MOV R17, UR25 ;  /* 0x0000001900117c02 */ /* 0x000fc80008000f00 */
[----:B------:R0:W-:Y:S04]  /*04b0*/  STG.E desc[UR26][R10.64+-0x1c], R21 ;  /* 0xffffe4150a007986 */ /* 0x0001e8000c10191a */
[----:B------:R-:W4:Y:S01]  /*04c0*/  LDG.E R16, desc[UR26][R16.64+-0x18] ;  /* 0xffffe81a10107981 */ /* 0x000f22000c1e1900 */
[----:B------:R-:W-:-:S03]  /*04d0*/  MOV R14, UR24 ;  /* 0x00000018000e7c02 */ /* 0x000fc60008000f00 */
[----:B0-----:R-:W3:Y:S01]  /*04e0*/  LDG.E R21, desc[UR26][R10.64+-0xc] ;  /* 0xfffff41a0a157981 */ /* 0x001ee2000c1e1900 */
[----:B----4-:R-:W-:-:S05]  /*04f0*/  FADD R23, R16, R23 ;  /* 0x0000001710177221 */ /* 0x010fca0000000000 */
[----:B------:R0:W-:Y:S04]  /*0500*/  STG.E desc[UR26][R10.64+-0x18], R23 ;  /* 0xffffe8170a007986 */ /* 0x0001e8000c10191a */
[----:B------:R-:W5:Y:S01]  /*0510*/  LDG.E R12, desc[UR26][R12.64+-0x14] ;  /* 0xffffec1a0c0c7981 */ /* 0x000f62000c1e1900 */
[----:B------:R-:W-:-:S03]  /*0520*/  MOV R16, UR24 ;  /* 0x0000001800107c02 */ /* 0x000fc60008000f00 */
[----:B0-----:R-:W4:Y:S01]  /*0530*/  LDG.E R23, desc[UR26][R10.64+-0x8] ;  /* 0xfffff81a0a177981 */ /* 0x001f22000c1e1900 */
[----:B-----5:R-:W-:-:S05]  /*0540*/  FADD R25, R12, R25 ;  /* 0x000000190c197221 */ /* 0x020fca0000000000 */
[----:B------:R0:W-:Y:S04]  /*0550*/  STG.E desc[UR26][R10.64+-0x14], R25 ;  /* 0xffffec190a007986 */ /* 0x0001e8000c10191a */
[----:B------:R-:W2:Y:S01]  /*0560*/  LDG.E R14, desc[UR26][R14.64+-0x10] ;  /* 0xfffff01a0e0e7981 */ /* 0x000ea2000c1e1900 */
[----:B------:R-:W-:-:S03]  /*0570*/  MOV R12, UR24 ;  /* 0x00000018000c7c02 */ /* 0x000fc60008000f00 */
[----:B0-----:R-:W5:Y:S01]  /*0580*/  LDG.E R25, desc[UR26][R10.64+-0x4] ;  /* 0xfffffc1a0a197981 */ /* 0x001f62000c1e1900 */
[----:B--2---:R-:W-:-:S05]  /*0590*/  FADD R19, R14, R19 ;  /* 0x000000130e137221 */ /* 0x004fca0000000000 */
[----:B------:R0:W-:Y:S04]  /*05a0*/  STG.E desc[UR26][R10.64+-0x10], R19 ;  /* 0xfffff0130a007986 */ /* 0x0001e8000c10191a */
[----:B------:R-:W3:Y:S01]  /*05b0*/  LDG.E R16, desc[UR26][R16.64+-0xc] ;  /* 0xfffff41a10107981 */ /* 0x000ee2000c1e1900 */
[----:B------:R-:W-:-:S03]  /*05c0*/  MOV R14, UR24 ;  /* 0x00000018000e7c02 */ /* 0x000fc60008000f00 */
[----:B0-----:R-:W2:Y:S01]  /*05d0*/  LDG.E R19, desc[UR26][R10.64] ;  /* 0x0000001a0a137981 */ /* 0x001ea2000c1e1900 */
[----:B---3--:R-:W-:-:S05]  /*05e0*/  FADD R21, R16, R21 ;  /* 0x0000001510157221 */ /* 0x008fca0000000000 */
[----:B------:R0:W-:Y:S04]  /*05f0*/  STG.E desc[UR26][R10.64+-0xc], R21 ;  /* 0xfffff4150a007986 */ /* 0x0001e8000c10191a */
[----:B------:R-:W4:Y:S01]  /*0600*/  LDG.E R12, desc[UR26][R12.64+-0x8] ;  /* 0xfffff81a0c0c7981 */ /* 0x000f22000c1e1900 */
[----:B------:R-:W-:-:S03]  /*0610*/  IMAD.U32 R16, RZ, RZ, UR24 ;  /* 0x00000018ff107e24 */ /* 0x000fc6000f8e00ff */
        /* <DEDUP_REMOVED lines=33> */
[----:B------:R-:W3:Y:S02]  /*0830*/  LDG.E R14, desc[UR26][R14.64+0x14] ;  /* 0x0000141a0e0e7981 */ /* 0x000ee4000c1e1900 */
[----:B---3--:R-:W-:-:S05]  /*0840*/  FADD R21, R14, R21 ;  /* 0x000000150e157221 */ /* 0x008fca0000000000 */
[----:B------:R0:W-:Y:S04]  /*0850*/  STG.E desc[UR26][R10.64+0x14], R21 ;  /* 0x000014150a007986 */ /* 0x0001e8000c10191a */
[----:B------:R-:W4:Y:S01]  /*0860*/  LDG.E R16, desc[UR26][R16.64+0x18] ;  /* 0x0000181a10107981 */ /* 0x000f22000c1e1900 */
[----:B------:R-:W-:Y:S01]  /*0870*/  MOV R12, UR24 ;  /* 0x00000018000c7c02 */ /* 0x000fe20008000f00 */
[----:B----4-:R-:W-:-:S05]  /*0880*/  FADD R23, R16, R23 ;  /* 0x0000001710177221 */ /* 0x010fca0000000000 */
[----:B------:R0:W-:Y:S04]  /*0890*/  STG.E desc[UR26][R10.64+0x18], R23 ;  /* 0x000018170a007986 */ /* 0x0001e8000c10191a */
[----:B------:R-:W5:Y:S01]  /*08a0*/  LDG.E R12, desc[UR26][R12.64+0x1c] ;  /* 0x00001c1a0c0c7981 */ /* 0x000f62000c1e1900 */
[----:B------:R-:W-:-:S04]  /*08b0*/  UIADD3 UR13, UPT, UPT, UR13, 0x10, URZ ;  /* 0x000000100d0d7890 */ /* 0x000fc8000fffe0ff */
[----:B------:R-:W-:Y:S01]  /*08c0*/  UISETP.NE.AND UP4, UPT, UR13, URZ, UPT ;  /* 0x000000ff0d00728c */ /* 0x000fe2000bf85270 */
[----:B------:R-:W-:Y:S01]  /*08d0*/  IADD3 R9, PT, PT, R9, 0x10, RZ ;  /* 0x0000001009097810 */ /* 0x000fe20007ffe0ff */
[----:B------:R-:W-:Y:S01]  /*08e0*/  UIADD3 UR12, UPT, UPT, UR12, 0x10, URZ ;  /* 0x000000100c0c7890 */ /* 0x000fe2000fffe0ff */
[----:B-----5:R-:W-:-:S05]  /*08f0*/  FADD R25, R12, R25 ;  /* 0x000000190c197221 */ /* 0x020fca0000000000 */
[----:B------:R0:W-:Y:S01]  /*0900*/  STG.E desc[UR26][R10.64+0x1c], R25 ;  /* 0x00001c190a007986 */ /* 0x0001e2000c10191a */
[----:B------:R-:W-:Y:S05]  /*0910*/  BRA.U UP4, `(.L_x_1) ;  /* 0xfffffff904947547 */ /* 0x000fea000b83ffff */
[----:B------:R-:W-:-:S07]  /*0920*/  MOV R9, UR22 ;  /* 0x0000001600097c02 */ /* 0x000fce0008000f00 */
.L_x_0:
[----:B------:R-:W-:-:S09]  /*0930*/  UISETP.NE.AND UP4, UPT, UR20, URZ, UPT ;  /* 0x000000ff1400728c */ /* 0x000fd2000bf85270 */
[----:B------:R-:W-:Y:S05]  /*0940*/  BRA.U !UP4, `(.L_x_2) ;  /* 0x000000050c5c7547 */ /* 0x000fea000b800000 */
[----:B------:R-:W-:Y:S01]  /*0950*/  UISETP.NE.AND UP4, UPT, UR21, URZ, UPT ;  /* 0x000000ff1500728c */ /* 0x000fe2000bf85270 */
[----:B------:R-:W-:Y:S10]  /*0960*/  BRA.U !UP0, `(.L_x_3) ;  /* 0x0000000108987547 */ /* 0x000ff4000b800000 */
[----:B0-----:R-:W-:Y:S01]  /*0970*/  IADD3 R10, PT, PT, R9, UR18, RZ ;  /* 0x00000012090a7c10 */ /* 0x001fe2000fffe0ff */
[----:B------:R-:W-:Y:S01]  /*0980*/  IMAD.MOV.U32 R11, RZ, RZ, 0x4 ;  /* 0x00000004ff0b7424 */ /* 0x000fe200078e00ff */
[----:B------:R-:W-:-:S03]  /*0990*/  IADD3 R13, PT, PT, R8, R9, RZ ;  /* 0x00000009080d7210 */ /* 0x000fc60007ffe0ff */
[----:B------:R-:W-:-:S04]  /*09a0*/  IMAD.WIDE R10, R10, R11, UR8 ;  /* 0x000000080a0a7e25 */ /* 0x000fc8000f8e020b */
[----:B------:R-:W-:Y:S01]  /*09b0*/  IMAD.WIDE R12, R13, 0x4, R4 ;  /* 0x000000040d0c7825 */ /* 0x000fe200078e0204 */
[----:B------:R-:W2:Y:S04]  /*09c0*/  LDG.E R14, desc[UR26][R10.64] ;  /* 0x0000001a0a0e7981 */ /* 0x000ea8000c1e1900 */
[----:B------:R-:W2:Y:S04]  /*09d0*/  LDG.E R15, desc[UR26][R12.64] ;  /* 0x0000001a0c0f7981 */ /* 0x000ea8000c1e1900 */
[----:B------:R-:W3:Y:S04]  /*09e0*/  LDG.E R17, desc[UR26][R12.64+0x4] ;  /* 0x0000041a0c117981 */ /* 0x000ee8000c1e1900 */
[----:B------:R-:W4:Y:S04]  /*09f0*/  LDG.E R19, desc[UR26][R12.64+0x8] ;  /* 0x0000081a0c137981 */ /* 0x000f28000c1e1900 */
[----:B------:R-:W5:Y:S01]  /*0a00*/  LDG.E R21, desc[UR26][R12.64+0xc] ;  /* 0x00000c1a0c157981 */ /* 0x000f62000c1e1900 */
[----:B--2---:R-:W-:-:S05]  /*0a10*/  FADD R15, R14, R15 ;  /* 0x0000000f0e0f7221 */ /* 0x004fca0000000000 */
[----:B------:R0:W-:Y:S04]  /*0a20*/  STG.E desc[UR26][R12.64], R15 ;  /* 0x0000000f0c007986 */ /* 0x0001e8000c10191a */
[----:B------:R-:W3:Y:S04]  /*0a30*/  LDG.E R14, desc[UR26][R10.64+0x4] ;  /* 0x0000041a0a0e7981 */ /* 0x000ee8000c1e1900 */
[----:B0-----:R-:W2:Y:S01]  /*0a40*/  LDG.E R15, desc[UR26][R12.64+0x10] ;  /* 0x0000101a0c0f7981 */ /* 0x001ea2000c1e1900 */
[----:B---3--:R-:W-:-:S05]  /*0a50*/  FADD R17, R14, R17 ;  /* 0x000000110e117221 */ /* 0x008fca0000000000 */
[----:B------:R0:W-:Y:S04]  /*0a60*/  STG.E desc[UR26][R12.64+0x4], R17 ;  /* 0x000004110c007986 */ /* 0x0001e8000c10191a */
[----:B------:R-:W4:Y:S04]  /*0a70*/  LDG.E R14, desc[UR26][R10.64+0x8] ;  /* 0x0000081a0a0e7981 */ /* 0x000f28000c1e1900 */
[----:B0-----:R-:W3:Y:S01]  /*0a80*/  LDG.E R17, desc[UR26][R12.64+0x14] ;  /* 0x0000141a0c117981 */ /* 0x001ee2000c1e1900 */
[----:B----4-:R-:W-:-:S05]  /*0a90*/  FADD R19, R14, R19 ;  /* 0x000000130e137221 */ /* 0x010fca0000000000 */
[----:B------:R0:W-:Y:S04]  /*0aa0*/  STG.E desc[UR26][R12.64+0x8], R19 ;  /* 0x000008130c007986 */ /* 0x0001e8000c10191a */
[----:B------:R-:W5:Y:S04]  /*0ab0*/  LDG.E R14, desc[UR26][R10.64+0xc] ;  /* 0x00000c1a0a0e7981 */ /* 0x000f68000c1e1900 */
[----:B0-----:R-:W4:Y:S01]  /*0ac0*/  LDG.E R19, desc[UR26][R12.64+0x18] ;  /* 0x0000181a0c137981 */ /* 0x001f22000c1e1900 */
[----:B-----5:R-:W-:-:S05]  /*0ad0*/  FADD R21, R14, R21 ;  /* 0x000000150e157221 */ /* 0x020fca0000000000 */
[----:B------:R0:W-:Y:S04]  /*0ae0*/  STG.E desc[UR26][R12.64+0xc], R21 ;  /* 0x00000c150c007986 */ /* 0x0001e8000c10191a */
[----:B------:R-:W2:Y:S04]  /*0af0*/  LDG.E R14, desc[UR26][R10.64+0x10] ;  /* 0x0000101a0a0e7981 */ /* 0x000ea8000c1e1900 */
[----:B0-----:R-:W5:Y:S01]  /*0b00*/  LDG.E R21, desc[UR26][R12.64+0x1c] ;  /* 0x00001c1a0c157981 */ /* 0x001f62000c1e1900 */
[----:B--2---:R-:W-:-:S05]  /*0b10*/  FADD R15, R14, R15 ;  /* 0x0000000f0e0f7221 */ /* 0x004fca0000000000 */
[----:B------:R1:W-:Y:S04]  /*0b20*/  STG.E desc[UR26][R12.64+0x10], R15 ;  /* 0x0000100f0c007986 */ /* 0x0003e8000c10191a */
[----:B------:R-:W3:Y:S02]  /*0b30*/  LDG.E R14, desc[UR26][R10.64+0x14] ;  /* 0x0000141a0a0e7981 */ /* 0x000ee4000c1e1900 */
[----:B---3--:R-:W-:-:S05]  /*0b40*/  FADD R17, R14, R17 ;  /* 0x000000110e117221 */ /* 0x008fca0000000000 */
[----:B------:R1:W-:Y:S04]  /*0b50*/  STG.E desc[UR26][R12.64+0x14], R17 ;  /* 0x000014110c007986 */ /* 0x0003e8000c10191a */
[----:B------:R-:W4:Y:S02]  /*0b60*/  LDG.E R14, desc[UR26][R10.64+0x18] ;  /* 0x0000181a0a0e7981 */ /* 0x000f24000c1e1900 */
[----:B----4-:R-:W-:-:S05]  /*0b70*/  FADD R19, R14, R19 ;  /* 0x000000130e137221 */ /* 0x010fca0000000000 */
[----:B------:R1:W-:Y:S04]  /*0b80*/  STG.E desc[UR26][R12.64+0x18], R19 ;  /* 0x000018130c007986 */ /* 0x0003e8000c10191a */
[----:B------:R-:W5:Y:S01]  /*0b90*/  LDG.E R14, desc[UR26][R10.64+0x1c] ;  /* 0x00001c1a0a0e7981 */ /* 0x000f62000c1e1900 */
[----:B------:R-:W-:Y:S01]  /*0ba0*/  IADD3 R9, PT, PT, R9, 0x8, RZ ;  /* 0x0000000809097810 */ /* 0x000fe20007ffe0ff */
[----:B-----5:R-:W-:-:S05]  /*0bb0*/  FADD R21, R14, R21 ;  /* 0x000000150e157221 */ /* 0x020fca0000000000 */
[----:B------:R1:W-:Y:S02]  /*0bc0*/  STG.E desc[UR26][R12.64+0x1c], R21 ;  /* 0x00001c150c007986 */ /* 0x0003e4000c10191a */
.L_x_3:
[----:B------:R-:W-:Y:S05]  /*0bd0*/  BRA.U !UP4, `(.L_x_2) ;  /* 0x000000010cb87547 */ /* 0x000fea000b800000 */
[----:B------:R-:W-:Y:S01]  /*0be0*/  UISETP.NE.AND UP4, UPT, UR7, URZ, UPT ;  /* 0x000000ff0700728c */ /* 0x000fe2000bf85270 */
[----:B------:R-:W-:Y:S10]  /*0bf0*/  BRA.U !UP1, `(.L_x_4) ;  /* 0x0000000109587547 */ /* 0x000ff4000b800000 */
[----:B-1----:R-:W-:Y:S01]  /*0c00*/  HFMA2 R13, -RZ, RZ, 0, 2.384185791015625e-07 ;  /* 0x00000004ff0d7431 */ /* 0x002fe200000001ff */
[----:B------:R-:W-:Y:S02]  /*0c10*/  IADD3 R12, PT, PT, R9, UR18, RZ ;  /* 0x00000012090c7c10 */ /* 0x000fe4000fffe0ff */
[----:B0-----:R-:W-:-:S05]  /*0c20*/  IADD3 R11, PT, PT, R8, R9, RZ ;  /* 0x00000009080b7210 */ /* 0x001fca0007ffe0ff */
[----:B------:R-:W-:-:S04]  /*0c30*/  IMAD.WIDE R10, R11, 0x4, R4 ;  /* 0x000000040b0a7825 */ /* 0x000fc800078e0204 */
[----:B------:R-:W-:Y:S01]  /*0c40*/  IMAD.WIDE R12, R12, R13, UR8 ;  /* 0x000000080c0c7e25 */ /* 0x000fe2000f8e020d */
[----:B------:R-:W2:Y:S04]  /*0c50*/  LDG.E R15, desc[UR26][R10.64] ;  /* 0x0000001a0a0f7981 */ /* 0x000ea8000c1e1900 */
[----:B------:R-:W2:Y:S04]  /*0c60*/  LDG.E R14, desc[UR26][R12.64] ;  /* 0x0000001a0c0e7981 */ /* 0x000ea8000c1e1900 */
[----:B------:R-:W3:Y:S04]  /*0c70*/  LDG.E R17, desc[UR26][R10.64+0x4] ;  /* 0x0000041a0a117981 */ /* 0x000ee8000c1e1900 */
[----:B------:R-:W4:Y:S04]  /*0c80*/  LDG.E R19, desc[UR26][R10.64+0x8] ;  /* 0x0000081a0a137981 */ /* 0x000f28000c1e1900 */
[----:B------:R-:W5:Y:S01]  /*0c90*/  LDG.E R21, desc[UR26][R10.64+0xc] ;  /* 0x00000c1a0a157981 */ /* 0x000f62000c1e1900 */
        /* <DEDUP_REMOVED lines=12> */
.L_x_4:
[----:B------:R-:W-:Y:S05]  /*0d60*/  BRA.U !UP4, `(.L_x_2) ;  /* 0x000000010c547547 */ /* 0x000fea000b800000 */
[----:B0-2---:R-:W-:Y:S02]  /*0d70*/  IADD3 R10, PT, PT, R9, UR18, RZ ;  /* 0x00000012090a7c10 */ /* 0x005fe4000fffe0ff */
[----:B------:R-:W-:Y:S02]  /*0d80*/  MOV R11, 0x4 ;  /* 0x00000004000b7802 */ /* 0x000fe40000000f00 */
[----:B------:R-:W-:-:S03]  /*0d90*/  IADD3 R9, PT, PT, R8, R9, RZ ;  /* 0x0000000908097210 */ /* 0x000fc60007ffe0ff */
[----:B------:R-:W-:-:S04]  /*0da0*/  IMAD.WIDE R10, R10, R11, UR8 ;  /* 0x000000080a0a7e25 */ /* 0x000fc8000f8e020b */
[----:B------:R-:W-:Y:S01]  /*0db0*/  IMAD.WIDE R8, R9, 0x4, R4 ;  /* 0x0000000409087825 */ /* 0x000fe200078e0204 */
[----:B-1----:R-:W2:Y:S04]  /*0dc0*/  LDG.E R12, desc[UR26][R10.64] ;  /* 0x0000001a0a0c7981 */ /* 0x002ea8000c1e1900 */
[----:B------:R-:W2:Y:S01]  /*0dd0*/  LDG.E R13, desc[UR26][R8.64] ;  /* 0x0000001a080d7981 */ /* 0x000ea2000c1e1900 */
[----:B------:R-:W-:Y:S01]  /*0de0*/  UISETP.NE.AND UP4, UPT, UR7, 0x1, UPT ;  /* 0x000000010700788c */ /* 0x000fe2000bf85270 */
[----:B--2---:R-:W-:-:S05]  /*0df0*/  FADD R13, R12, R13 ;  /* 0x0000000d0c0d7221 */ /* 0x004fca0000000000 */
[----:B------:R3:W-:Y:S03]  /*0e00*/  STG.E desc[UR26][R8.64], R13 ;  /* 0x0000000d08007986 */ /* 0x0007e6000c10191a */
[----:B------:R-:W-:Y:S05]  /*0e10*/  BRA.U !UP4, `(.L_x_2) ;  /* 0x000000010c287547 */ /* 0x000fea000b800000 */
[----:B------:R-:W2:Y:S04]  /*0e20*/  LDG.E R12, desc[UR26][R10.64+0x4] ;  /* 0x0000041a0a0c7981 */ /* 0x000ea8000c1e1900 */
[----:B---3--:R-:W2:Y:S01]  /*0e30*/  LDG.E R13, desc[UR26][R8.64+0x4] ;  /* 0x0000041a080d7981 */ /* 0x008ea2000c1e1900 */
[----:B------:R-:W-:Y:S01]  /*0e40*/  UISETP.NE.AND UP4, UPT, UR7, 0x2, UPT ;  /* 0x000000020700788c */ /* 0x000fe2000bf85270 */
[----:B--2---:R-:W-:-:S05]  /*0e50*/  FADD R13, R12, R13 ;  /* 0x0000000d0c0d7221 */ /* 0x004fca0000000000 */
[----:B------:R4:W-:Y:S03]  /*0e60*/  STG.E desc[UR26][R8.64+0x4], R13 ;  /* 0x0000040d08007986 */ /* 0x0009e6000c10191a */
[----:B------:R-:W-:Y:S05]  /*0e70*/  BRA.U !UP4, `(.L_x_2) ;  /* 0x000000010c107547 */ /* 0x000fea000b800000 */
[----:B------:R-:W2:Y:S04]  /*0e80*/  LDG.E R10, desc[UR26][R10.64+0x8] ;  /* 0x0000081a0a0a7981 */ /* 0x000ea8000c1e1900 */
[----:B----4-:R-:W2:Y:S02]  /*0e90*/  LDG.E R13, desc[UR26][R8.64+0x8] ;  /* 0x0000081a080d7981 */ /* 0x010ea4000c1e1900 */
[----:B--2---:R-:W-:-:S05]  /*0ea0*/  FADD R13, R10, R13 ;  /* 0x0000000d0a0d7221 */ /* 0x004fca0000000000 */
[----:B------:R0:W-:Y:S02]  /*0eb0*/  STG.E desc[UR26][R8.64+0x8], R13 ;  /* 0x0000080d08007986 */ /* 0x0001e4000c10191a */
.L_x_2:
[----:B------:R-:W-:Y:S05]  /*0ec0*/  BRA.U UP3, `(.L_x_5) ;  /* 0xfffffff103e47547 */ /* 0x000fea000b83ffff */
[----:B------:R-:W-:Y:S05]  /*0ed0*/  BRA.U UP2, `(.L_x_6) ;  /* 0xfffffff102cc7547 */ /* 0x000fea000b83ffff */
[----:B------:R-:W5:Y:S01]  /*0ee0*/  LDC.64 R2, c[0x0][0x380] ;  /* 0x0000e000ff027b82 */ /* 0x000f620000000a00 */
[----:B------:R-:W-:Y:S01]  /*0ef0*/  UIADD3 UR4, UPT, UPT, UR4, 0x1, URZ ;  /* 0x0000000104047890 */ /* 0x000fe2000fffe0ff */
[----:B0--34-:R-:W-:Y:S01]  /*0f00*/  MOV R9, UR14 ;  /* 0x0000000e00097c02 */ /* 0x019fe20008000f00 */
[----:B------:R-:W-:-:S04]  /*0f10*/  UIMAD UR5, UR14, UR19, URZ ;  /* 0x000000130e0572a4 */ /* 0x000fc8000f8e02ff */
[----:B------:R-:W-:Y:S01]  /*0f20*/  UIMAD.WIDE UR8, UR5, 0x4, UR8 ;  /* 0x00000004050878a5 */ /* 0x000fe2000f8e0208 */
[----:B------:R-:W-:Y:S01]  /*0f30*/  IMAD.WIDE R6, R9, 0x4, R6 ;  /* 0x0000000409067825 */ /* 0x000fe200078e0206 */
[----:B-----5:R-:W-:-:S03]  /*0f40*/  ISETP.NE.AND P0, PT, R2, UR4, PT ;  /* 0x0000000402007c0c */ /* 0x020fc6000bf05270 */
[----:B------:R-:W-:-:S04]  /*0f50*/  IMAD R3, R0, R3, RZ ;  /* 0x0000000300037224 */ /* 0x000fc800078e02ff */
[----:B------:R-:W-:-:S06]  /*0f60*/  IMAD.WIDE R4, R3, 0x4, R4 ;  /* 0x0000000403047825 */ /* 0x000fcc00078e0204 */
[----:B------:R-:W-:Y:S05]  /*0f70*/  @P0 BRA `(.L_x_7) ;  /* 0xfffffff000900947 */ /* 0x000fea000383ffff */
[----:B------:R-:W-:Y:S05]  /*0f80*/  EXIT ;  /* 0x000000000000794d */ /* 0x000fea0003800000 */
.L_x_8:
[----:B------:R-:W-:-:S00]  /*0f90*/  BRA `(.L_x_8) ;  /* 0xfffffffc00fc7947 */ /* 0x000fc0000383ffff */
[----:B------:R-:W-:-:S00]  /*0fa0*/  NOP ;  /* 0x0000000000007918 */ /* 0x000fc00000000000 */
        /* <DEDUP_REMOVED lines=13> */
.L_x_35:


//--------------------- .text._Z15group_point_gpuiiiiiPKfPKiPf --------------------------
	.section	.text._Z15group_point_gpuiiiiiPKfPKiPf,"ax",@progbits
	.align	128
        .global         _Z15group_point_gpuiiiiiPKfPKiPf
        .type           _Z15group_point_gpuiiiiiPKfPKiPf,@function
        .size           _Z15group_point_gpuiiiiiPKfPKiPf,(.L_x_36 - _Z15group_point_gpuiiiiiPKfPKiPf)
        .other          _Z15group_point_gpuiiiiiPKfPKiPf,@"STO_CUDA_ENTRY STV_DEFAULT"
_Z15group_point_gpuiiiiiPKfPKiPf:
.text._Z15group_point_gpuiiiiiPKfPKiPf:
[----:B------:R-:W-:Y:S08]  /*0000*/  LDC R1, c[0x0][0x37c] ;  /* 0x0000df00ff017b82 */ /* 0x000ff00000000800 */
[----:B------:R-:W0:Y:S02]  /*0010*/  LDC R0, c[0x0][0x380] ;  /* 0x0000e000ff007b82 */ /* 0x000e240000000800 */
[----:B0-----:R-:W-:-:S13]  /*0020*/  ISETP.GE.AND P0, PT, R0, 0x1, PT ;  /* 0x000000010000780c */ /* 0x001fda0003f06270 */
[----:B------:R-:W-:Y:S05]  /*0030*/  @!P0 EXIT ;  /* 0x000000000000894d */ /* 0x000fea0003800000 */
[----:B------:R-:W0:Y:S01]  /*0040*/  LDCU UR6, c[0x0][0x390] ;  /* 0x00007200ff0677ac */ /* 0x000e220008000800 */
[----:B------:R-:W1:Y:S01]  /*0050*/  LDCU.64 UR4, c[0x0][0x388] ;  /* 0x00007100ff0477ac */ /* 0x000e620008000a00 */
[----:B0-----:R-:W-:Y:S01]  /*0060*/  IMAD.U32 R3, RZ, RZ, UR6 ;  /* 0x00000006ff037e24 */ /* 0x001fe2000f8e00ff */
[----:B-1----:R-:W-:-:S04]  /*0070*/  MOV R0, UR4 ;  /* 0x0000000400007c02 */ /* 0x002fc80008000f00 */
[----:B------:R-:W-:-:S04]  /*0080*/  VIMNMX3 R0, R3, UR5, R0, PT ;  /* 0x0000000503007c0f */ /* 0x000fc8000b800100 */
[----:B------:R-:W-:-:S13]  /*0090*/  ISETP.GE.AND P0, PT, R0, 0x1, PT ;  /* 0x000000010000780c */ /* 0x000fda0003f06270 */
[----:B------:R-:W-:Y:S05]  /*00a0*/  @!P0 EXIT ;  /* 0x000000000000894d */ /* 0x000fea0003800000 */
[----:B------:R-:W0:Y:S01]  /*00b0*/  LDCU.64 UR6, c[0x0][0x398] ;  /* 0x00007300ff0677ac */ /* 0x000e220008000a00 */
[----:B------:R-:W-:Y:S02]  /*00c0*/  ULOP3.LUT UR14, UR4, 0x7ffffff0, URZ, 0xc0, !UPT ;  /* 0x7ffffff0040e7892 */ /* 0x000fe4000f8ec0ff */
[----:B------:R-:W-:Y:S02]  /*00d0*/  ULOP3.LUT UR20, UR4, 0xf, URZ, 0xc0, !UPT ;  /* 0x0000000f04147892 */ /* 0x000fe4000f8ec0ff */
[----:B------:R-:W-:Y:S02]  /*00e0*/  ULOP3.LUT UR21, UR4, 0x7, URZ, 0xc0, !UPT ;  /* 0x0000000704157892 */ /* 0x000fe4000f8ec0ff */
[----:B------:R-:W-:Y:S01]  /*00f0*/  ULOP3.LUT UR15, UR4, 0x3, URZ, 0xc0, !UPT ;  /* 0x00000003040f7892 */ /* 0x000fe2000f8ec0ff */
[----:B------:R-:W1:Y:S01]  /*0100*/  LDCU.64 UR8, c[0x0][0x3a8] ;  /* 0x00007500ff0877ac */ /* 0x000e620008000a00 */
[----:B------:R-:W2:Y:S01]  /*0110*/  LDCU.64 UR10, c[0x0][0x3a0] ;  /* 0x00007400ff0a77ac */ /* 0x000ea20008000a00 */
[----:B0-----:R-:W-:Y:S01]  /*0120*/  MOV R2, UR6 ;  /* 0x0000000600027c02 */ /* 0x001fe20008000f00 */
[----:B------:R-:W-:Y:S01]  /*0130*/  IMAD.U32 R3, RZ, RZ, UR7 ;  /* 0x00000007ff037e24 */ /* 0x000fe2000f8e00ff */
[----:B------:R-:W0:Y:S01]  /*0140*/  LDCU.64 UR24, c[0x0][0x358] ;  /* 0x00006b00ff1877ac */ /* 0x000e220008000a00 */
[----:B------:R-:W-:Y:S01]  /*0150*/  UIADD3 UR16, UPT, UPT, -UR14, URZ, URZ ;  /* 0x000000ff0e107290 */ /* 0x000fe2000fffe1ff */
[----:B------:R-:W-:-:S11]  /*0160*/  UMOV UR4, URZ ;  /* 0x000000ff00047c82 */ /* 0x000fd60008000000 */
.L_x_16:
[----:B------:R-:W-:Y:S01]  /*0170*/  IADD3 R4, P0, PT, R2, 0x20, RZ ;  /* 0x0000002002047810 */ /* 0x000fe20007f1e0ff */
[----:B------:R-:W-:-:S03]  /*0180*/  UMOV UR5, URZ ;  /* 0x000000ff00057c82 */ /* 0x000fc60008000000 */
[----:B--234-:R-:W-:-:S09]  /*0190*/  IADD3.X R5, PT, PT, RZ, R3, RZ, P0, !PT ;  /* 0x00000003ff057210 */ /* 0x01cfd200007fe4ff */
.L_x_15:
[----:B---3--:R-:W3:Y:S01]  /*01a0*/  LDCU UR6, c[0x0][0x38c] ;  /* 0x00007180ff0677ac */ /* 0x008ee20008000800 */
[----:B------:R-:W-:Y:S01]  /*01b0*/  UMOV UR17, UR5 ;  /* 0x0000000500117c82 */ /* 0x000fe20008000000 */
[----:B------:R-:W-:-:S04]  /*01c0*/  UIADD3 UR5, UPT, UPT, UR5, 0x1, URZ ;  /* 0x0000000105057890 */ /* 0x000fc8000fffe0ff */
[----:B---3--:R-:W-:-:S03]  /*01d0*/  UISETP.NE.AND UP0, UPT, UR5, UR6, UPT ;  /* 0x000000060500728c */ /* 0x008fc6000bf05270 */
[----:B012-4-:R-:W-:-:S08]  /*01e0*/  UMOV UR6, URZ ;  /* 0x000000ff00067c82 */ /* 0x017fd00008000000 */
.L_x_14:
[----:B---3--:R-:W3:Y:S01]  /*01f0*/  LDCU UR19, c[0x0][0x390] ;  /* 0x00007200ff1377ac */ /* 0x008ee20008000800 */
[----:B----4-:R-:W4:Y:S01]  /*0200*/  LDCU UR26, c[0x0][0x388] ;  /* 0x00007100ff1a77ac */ /* 0x010f220008000800 */
[----:B---3--:R-:W-:-:S04]  /*0210*/  UIMAD UR7, UR17, UR19, UR6 ;  /* 0x00000013110772a4 */ /* 0x008fc8000f8e0206 */
[----:B--2---:R-:W-:-:S06]  /*0220*/  UIMAD.WIDE.U32 UR12, UR7, 0x4, UR10 ;  /* 0x00000004070c78a5 */ /* 0x004fcc000f8e000a */
[----:B------:R-:W-:Y:S01]  /*0230*/  IMAD.U32 R6, RZ, RZ, UR12 ;  /* 0x0000000cff067e24 */ /* 0x000fe2000f8e00ff */
[----:B0-----:R-:W-:-:S05]  /*0240*/  MOV R7, UR13 ;  /* 0x0000000d00077c02 */ /* 0x001fca0008000f00 */
[----:B0-----:R-:W2:Y:S01]  /*0250*/  LDG.E R0, desc[UR24][R6.64] ;  /* 0x0000001806007981 */ /* 0x001ea2000c1e1900 */
[----:B----4-:R-:W-:Y:S02]  /*0260*/  UISETP.GE.U32.AND UP2, UPT, UR26, 0x10, UPT ;  /* 0x000000101a00788c */ /* 0x010fe4000bf46070 */
[----:B------:R-:W-:Y:S02]  /*0270*/  UIADD3 UR6, UPT, UPT, UR6, 0x1, URZ ;  /* 0x0000000106067890 */ /* 0x000fe4000fffe0ff */
[----:B------:R-:W-:Y:S02]  /*0280*/  UIMAD UR18, UR7, UR26, URZ ;  /* 0x0000001a071272a4 */ /* 0x000fe4000f8e02ff */
[----:B------:R-:W-:Y:S01]  /*0290*/  UISETP.NE.AND UP1, UPT, UR6, UR19, UPT ;  /* 0x000000130600728c */ /* 0x000fe2000bf25270 */
[----:B------:R-:W-:Y:S01]  /*02a0*/  UMOV UR7, URZ ;  /* 0x000000ff00077c82 */ /* 0x000fe20008000000 */
[----:B--2---:R-:W-:Y:S01]  /*02b0*/  IMAD R0, R0, UR26, RZ ;  /* 0x0000001a00007c24 */ /* 0x004fe2000f8e02ff */
[----:B-1----:R-:W-:Y:S08]  /*02c0*/  BRA.U !UP2, `(.L_x_9) ;  /* 0x000000010acc7547 */ /* 0x002ff0000b800000 */
[----:B------:R-:W-:Y:S01]  /*02d0*/  IMAD.MOV.U32 R9, RZ, RZ, R0 ;  /* 0x000000ffff097224 */ /* 0x000fe200078e0000 */
[----:B------:R-:W-:Y:S01]  /*02e0*/  UMOV UR7, UR18 ;  /* 0x0000001200077c82 */ /* 0x000fe20008000000 */
[----:B------:R-:W-:-:S05]  /*02f0*/  UMOV UR12, UR16 ;  /* 0x00000010000c7c82 */ /* 0x000fca0008000000 */
.L_x_10:
[----:B------:R-:W-:-:S05]  /*0300*/  IMAD.WIDE R6, R9, 0x4, R4 ;  /* 0x0000000409067825 */ /* 0x000fca00078e0204 */
[----:B-1----:R-:W2:Y:S01]  /*0310*/  LDG.E R19, desc[UR24][R6.64+-0x20] ;  /* 0xffffe01806137981 */ /* 0x002ea2000c1e1900 */
[----:B-1----:R-:W-:-:S06]  /*0320*/  UIMAD.WIDE UR22, UR7, 0x4, UR8 ;  /* 0x00000004071678a5 */ /* 0x002fcc000f8e0208 */
[----:B------:R-:W-:Y:S01]  /*0330*/  MOV R10, UR22 ;  /* 0x00000016000a7c02 */ /* 0x000fe20008000f00 */
[----:B------:R-:W-:-:S05]  /*0340*/  IMAD.U32 R11, RZ, RZ, UR23 ;  /* 0x00000017ff0b7e24 */ /* 0x000fca000f8e00ff */
[----:B--2---:R0:W-:Y:S04]  /*0350*/  STG.E desc[UR24][R10.64], R19 ;  /* 0x000000130a007986 */ /* 0x0041e8000c101918 */
[----:B------:R-:W2:Y:S01]  /*0360*/  LDG.E R21, desc[UR24][R6.64+-0x1c] ;  /* 0xffffe41806157981 */ /* 0x000ea2000c1e1900 */
[----:B------:R-:W-:Y:S01]  /*0370*/  MOV R12, UR22 ;  /* 0x00000016000c7c02 */ /* 0x000fe20008000f00 */
[----:B------:R-:W-:Y:S01]  /*0380*/  IMAD.U32 R13, RZ, RZ, UR23 ;  /* 0x00000017ff0d7e24 */ /* 0x000fe2000f8e00ff */
[----:B------:R-:W-:Y:S01]  /*0390*/  MOV R14, UR22 ;  /* 0x00000016000e7c02 */ /* 0x000fe20008000f00 */
[----:B------:R-:W-:-:S03]  /*03a0*/  IMAD.U32 R15, RZ, RZ, UR23 ;  /* 0x00000017ff0f7e24 */ /* 0x000fc6000f8e00ff */
[----:B--2---:R1:W-:Y:S04]  /*03b0*/  STG.E desc[UR24][R12.64+0x4], R21 ;  /* 0x000004150c007986 */ /* 0x0043e8000c101918 */
[----:B------:R-:W2:Y:S01]  /*03c0*/  LDG.E R23, desc[UR24][R6.64+-0x18] ;  /* 0xffffe81806177981 */ /* 0x000ea2000c1e1900 */
[----:B------:R-:W-:Y:S01]  /*03d0*/  MOV R16, UR22 ;  /* 0x0000001600107c02 */ /* 0x000fe20008000f00 */
[----:B------:R-:W-:Y:S02]  /*03e0*/  IMAD.U32 R17, RZ, RZ, UR23 ;  /* 0x00000017ff117e24 */ /* 0x000fe4000f8e00ff */
[----:B--2---:R2:W-:Y:S04]  /*03f0*/  STG.E desc[UR24][R14.64+0x8], R23 ;  /* 0x000008170e007986 */ /* 0x0045e8000c101918 */
[----:B------:R-:W3:Y:S04]  /*0400*/  LDG.E R25, desc[UR24][R6.64+-0x14] ;  /* 0xffffec1806197981 */ /* 0x000ee8000c1e1900 */
[----:B---3--:R3:W-:Y:S04]  /*0410*/  STG.E desc[UR24][R16.64+0xc], R25 ;  /* 0x00000c1910007986 */ /* 0x0087e8000c101918 */
[----:B------:R-:W4:Y:S04]  /*0420*/  LDG.E R27, desc[UR24][R6.64+-0x10] ;  /* 0xfffff018061b7981 */ /* 0x000f28000c1e1900 */
[----:B----4-:R4:W-:Y:S04]  /*0430*/  STG.E desc[UR24][R10.64+0x10], R27 ;  /* 0x0000101b0a007986 */ /* 0x0109e8000c101918 */
[----:B0-----:R-:W5:Y:S04]  /*0440*/  LDG.E R19, desc[UR24][R6.64+-0xc] ;  /* 0xfffff41806137981 */ /* 0x001f68000c1e1900 */
[----:B-----5:R0:W-:Y:S04]  /*0450*/  STG.E desc[UR24][R12.64+0x14], R19 ;  /* 0x000014130c007986 */ /* 0x0201e8000c101918 */
[----:B-1----:R-:W5:Y:S04]  /*0460*/  LDG.E R21, desc[UR24][R6.64+-0x8] ;  /* 0xfffff81806157981 */ /* 0x002f68000c1e1900 */
[----:B-----5:R1:W-:Y:S04]  /*0470*/  STG.E desc[UR24][R14.64+0x18], R21 ;  /* 0x000018150e007986 */ /* 0x0203e8000c101918 */
[----:B--2---:R-:W2:Y:S04]  /*0480*/  LDG.E R23, desc[UR24][R6.64+-0x4] ;  /* 0xfffffc1806177981 */ /* 0x004ea8000c1e1900 */
[----:B--2---:R2:W-:Y:S04]  /*0490*/  STG.E desc[UR24][R16.64+0x1c], R23 ;  /* 0x00001c1710007986 */ /* 0x0045e8000c101918 */
[----:B---3--:R-:W3:Y:S04]  /*04a0*/  LDG.E R25, desc[UR24][R6.64] ;  /* 0x0000001806197981 */ /* 0x008ee8000c1e1900 */
[----:B---3--:R3:W-:Y:S04]  /*04b0*/  STG.E desc[UR24][R10.64+0x20], R25 ;  /* 0x000020190a007986 */ /* 0x0087e8000c101918 */
[----:B----4-:R-:W4:Y:S04]  /*04c0*/  LDG.E R27, desc[UR24][R6.64+0x4] ;  /* 0x00000418061b7981 */ /* 0x010f28000c1e1900 */
[----:B----4-:R4:W-:Y:S04]  /*04d0*/  STG.E desc[UR24][R12.64+0x24], R27 ;  /* 0x0000241b0c007986 */ /* 0x0109e8000c101918 */
[----:B0-----:R-:W5:Y:S04]  /*04e0*/  LDG.E R19, desc[UR24][R6.64+0x8] ;  /* 0x0000081806137981 */ /* 0x001f68000c1e1900 */
[----:B-----5:R0:W-:Y:S04]  /*04f0*/  STG.E desc[UR24][R14.64+0x28], R19 ;  /* 0x000028130e007986 */ /* 0x0201e8000c101918 */
[----:B-1----:R-:W5:Y:S04]  /*0500*/  LDG.E R21, desc[UR24][R6.64+0xc] ;  /* 0x00000c1806157981 */ /* 0x002f68000c1e1900 */
[----:B-----5:R1:W-:Y:S04]  /*0510*/  STG.E desc[UR24][R16.64+0x2c], R21 ;  /* 0x00002c1510007986 */ /* 0x0203e8000c101918 */
[----:B--2---:R-:W2:Y:S04]  /*0520*/  LDG.E R23, desc[UR24][R6.64+0x10] ;  /* 0x0000101806177981 */ /* 0x004ea8000c1e1900 */
[----:B--2---:R1:W-:Y:S04]  /*0530*/  STG.E desc[UR24][R10.64+0x30], R23 ;  /* 0x000030170a007986 */ /* 0x0043e8000c101918 */
[----:B---3--:R-:W2:Y:S04]  /*0540*/  LDG.E R25, desc[UR24][R6.64+0x14] ;  /* 0x0000141806197981 */ /* 0x008ea8000c1e1900 */
[----:B--2---:R1:W-:Y:S04]  /*0550*/  STG.E desc[UR24][R12.64+0x34], R25 ;  /* 0x000034190c007986 */ /* 0x0043e8000c101918 */
[----:B----4-:R-:W2:Y:S04]  /*0560*/  LDG.E R27, desc[UR24][R6.64+0x18] ;  /* 0x00001818061b7981 */ /* 0x010ea8000c1e1900 */
[----:B--2---:R1:W-:Y:S04]  /*0570*/  STG.E desc[UR24][R14.64+0x38], R27 ;  /* 0x0000381b0e007986 */ /* 0x0043e8000c101918 */
[----:B0-----:R-:W2:Y:S01]  /*0580*/  LDG.E R19, desc[UR24][R6.64+0x1c] ;  /* 0x00001c1806137981 */ /* 0x001ea2000c1e1900 */
[----:B------:R-:W-:Y:S01]  /*0590*/  UIADD3 UR12, UPT, UPT, UR12, 0x10, URZ ;  /* 0x000000100c0c7890 */ /* 0x000fe2000fffe0ff */
[----:B------:R-:W-:Y:S01]  /*05a0*/  IADD3 R9, PT, PT, R9, 0x10, RZ ;  /* 0x0000001009097810 */ /* 0x000fe20007ffe0ff */
[----:B------:R-:W-:-:S02]  /*05b0*/  UIADD3 UR7, UPT, UPT, UR7, 0x10, URZ ;  /* 0x0000001007077890 */ /* 0x000fc4000fffe0ff */
[----:B------:R-:W-:Y:S01]  /*05c0*/  UISETP.NE.AND UP2, UPT, UR12, URZ, UPT ;  /* 0x000000ff0c00728c */ /* 0x000fe2000bf45270 */
[----:B--2---:R1:W-:Y:S08]  /*05d0*/  STG.E desc[UR24][R16.64+0x3c], R19 ;  /* 0x00003c1310007986 */ /* 0x0043f0000c101918 */
[----:B------:R-:W-:Y:S05]  /*05e0*/  BRA.U UP2, `(.L_x_10) ;  /* 0xfffffffd02447547 */ /* 0x000fea000b83ffff */
[----:B------:R-:W-:-:S05]  /*05f0*/  UMOV UR7, UR14 ;  /* 0x0000000e00077c82 */ /* 0x000fca0008000000 */
.L_x_9:
[----:B------:R-:W-:-:S09]  /*0600*/  UISETP.NE.AND UP2, UPT, UR20, URZ, UPT ;  /* 0x000000ff1400728c */ /* 0x000fd2000bf45270 */
[----:B------:R-:W-:Y:S05]  /*0610*/  BRA.U !UP2, `(.L_x_11) ;  /* 0x000000050a407547 */ /* 0x000fea000b800000 */
[----:B------:R-:W-:Y:S02]  /*0620*/  UIADD3 UR12, UPT, UPT, UR20, -0x1, URZ ;  /* 0xffffffff140c7890 */ /* 0x000fe4000fffe0ff */
[----:B------:R-:W-:Y:S02]  /*0630*/  UISETP.NE.AND UP3, UPT, UR21, URZ, UPT ;  /* 0x000000ff1500728c */ /* 0x000fe4000bf65270 */
[----:B------:R-:W-:-:S09]  /*0640*/  UISETP.GE.U32.AND UP2, UPT, UR12, 0x7, UPT ;  /* 0x000000070c00788c */ /* 0x000fd2000bf46070 */
[----:B------:R-:W-:Y:S05]  /*0650*/  BRA.U !UP2, `(.L_x_12) ;  /* 0x000000010a747547 */ /* 0x000fea000b800000 */
[----:B------:R-:W-:-:S04]  /*0660*/  VIADD R7, R0, UR7 ;  /* 0x0000000700077c36 */ /* 0x000fc80008000000 */
[----:B------:R-:W-:-:S05]  /*0670*/  IMAD.WIDE R6, R7, 0x4, R2 ;  /* 0x0000000407067825 */ /* 0x000fca00078e0202 */
[----:B-1----:R-:W2:Y:S01]  /*0680*/  LDG.E R17, desc[UR24][R6.64] ;  /* 0x0000001806117981 */ /* 0x002ea2000c1e1900 */
[----:B------:R-:W-:-:S04]  /*0690*/  UIADD3 UR12, UPT, UPT, UR18, UR7, URZ ;  /* 0x00000007120c7290 */ /* 0x000fc8000fffe0ff */
[----:B------:R-:W-:-:S06]  /*06a0*/  UIMAD.WIDE UR12, UR12, 0x4, UR8 ;  /* 0x000000040c0c78a5 */ /* 0x000fcc000f8e0208 */
        /* <DEDUP_REMOVED lines=17> */
[----:B0-----:R-:W4:Y:S04]  /*07c0*/  LDG.E R17, desc[UR24][R6.64+0x14] ;  /* 0x0000141806117981 */ /* 0x001f28000c1e1900 */
[----:B----4-:R3:W-:Y:S04]  /*07d0*/  STG.E desc[UR24][R10.64+0x14], R17 ;  /* 0x000014110a007986 */ /* 0x0107e8000c101918 */
[----:B-1----:R-:W4:Y:S04]  /*07e0*/  LDG.E R19, desc[UR24][R6.64+0x18] ;  /* 0x0000181806137981 */ /* 0x002f28000c1e1900 */
[----:B----4-:R3:W-:Y:S04]  /*07f0*/  STG.E desc[UR24][R12.64+0x18], R19 ;  /* 0x000018130c007986 */ /* 0x0107e8000c101918 */
[----:B--2---:R-:W2:Y:S01]  /*0800*/  LDG.E R21, desc[UR24][R6.64+0x1c] ;  /* 0x00001c1806157981 */ /* 0x004ea2000c1e1900 */
[----:B------:R-:W-:-:S03]  /*0810*/  UIADD3 UR7, UPT, UPT, UR7, 0x8, URZ ;  /* 0x0000000807077890 */ /* 0x000fc6000fffe0ff */
[----:B--2---:R3:W-:Y:S09]  /*0820*/  STG.E desc[UR24][R14.64+0x1c], R21 ;  /* 0x00001c150e007986 */ /* 0x0047f2000c101918 */
.L_x_12:
[----:B------:R-:W-:Y:S05]  /*0830*/  BRA.U !UP3, `(.L_x_11) ;  /* 0x000000010bb87547 */ /* 0x000fea000b800000 */
[----:B------:R-:W-:Y:S02]  /*0840*/  UIADD3 UR12, UPT, UPT, UR21, -0x1, URZ ;  /* 0xffffffff150c7890 */ /* 0x000fe4000fffe0ff */
[----:B------:R-:W-:Y:S02]  /*0850*/  UISETP.NE.AND UP3, UPT, UR15, URZ, UPT ;  /* 0x000000ff0f00728c */ /* 0x000fe4000bf65270 */
[----:B------:R-:W-:-:S09]  /*0860*/  UISETP.GE.U32.AND UP2, UPT, UR12, 0x3, UPT ;  /* 0x000000030c00788c */ /* 0x000fd2000bf46070 */
[----:B------:R-:W-:Y:S05]  /*0870*/  BRA.U !UP2, `(.L_x_13) ;  /* 0x000000010a547547 */ /* 0x000fea000b800000 */
[----:B------:R-:W-:-:S05]  /*0880*/  IADD3 R7, PT, PT, R0, UR7, RZ ;  /* 0x0000000700077c10 */ /* 0x000fca000fffe0ff */
[----:B------:R-:W-:-:S05]  /*0890*/  IMAD.WIDE R6, R7, 0x4, R2 ;  /* 0x0000000407067825 */ /* 0x000fca00078e0202 */
[----:B-1-3--:R-:W2:Y:S01]  /*08a0*/  LDG.E R17, desc[UR24][R6.64] ;  /* 0x0000001806117981 */ /* 0x00aea2000c1e1900 */
[----:B------:R-:W-:-:S04]  /*08b0*/  UIADD3 UR12, UPT, UPT, UR18, UR7, URZ ;  /* 0x00000007120c7290 */ /* 0x000fc8000fffe0ff */
[----:B------:R-:W-:-:S06]  /*08c0*/  UIMAD.WIDE UR12, UR12, 0x4, UR8 ;  /* 0x000000040c0c78a5 */ /* 0x000fcc000f8e0208 */
[----:B------:R-:W-:Y:S01]  /*08d0*/  IMAD.U32 R8, RZ, RZ, UR12 ;  /* 0x0000000cff087e24 */ /* 0x000fe2000f8e00ff */
[----:B------:R-:W-:-:S05]  /*08e0*/  MOV R9, UR13 ;  /* 0x0000000d00097c02 */ /* 0x000fca0008000f00 */
[----:B--2---:R0:W-:Y:S04]  /*08f0*/  STG.E desc[UR24][R8.64], R17 ;  /* 0x0000001108007986 */ /* 0x0041e8000c101918 */
[----:B------:R-:W2:Y:S01]  /*0900*/  LDG.E R19, desc[UR24][R6.64+0x4] ;  /* 0x0000041806137981 */ /* 0x000ea2000c1e1900 */
[----:B------:R-:W-:Y:S01]  /*0910*/  IMAD.U32 R10, RZ, RZ, UR12 ;  /* 0x0000000cff0a7e24 */ /* 0x000fe2000f8e00ff */
[----:B------:R-:W-:Y:S01]  /*0920*/  MOV R11, UR13 ;  /* 0x0000000d000b7c02 */ /* 0x000fe20008000f00 */
[----:B------:R-:W-:Y:S01]  /*0930*/  IMAD.U32 R12, RZ, RZ, UR12 ;  /* 0x0000000cff0c7e24 */ /* 0x000fe2000f8e00ff */
[----:B------:R-:W-:-:S03]  /*0940*/  MOV R13, UR13 ;  /* 0x0000000d000d7c02 */ /* 0x000fc60008000f00 */
[----:B--2---:R0:W-:Y:S04]  /*0950*/  STG.E desc[UR24][R10.64+0x4], R19 ;  /* 0x000004130a007986 */ /* 0x0041e8000c101918 */
[----:B------:R-:W2:Y:S01]  /*0960*/  LDG.E R21, desc[UR24][R6.64+0x8] ;  /* 0x0000081806157981 */ /* 0x000ea2000c1e1900 */
[----:B------:R-:W-:Y:S01]  /*0970*/  IMAD.U32 R14, RZ, RZ, UR12 ;  /* 0x0000000cff0e7e24 */ /* 0x000fe2000f8e00ff */
[----:B------:R-:W-:Y:S02]  /*0980*/  MOV R15, UR13 ;  /* 0x0000000d000f7c02 */ /* 0x000fe40008000f00 */
[----:B--2---:R0:W-:Y:S04]  /*0990*/  STG.E desc[UR24][R12.64+0x8], R21 ;  /* 0x000008150c007986 */ /* 0x0041e8000c101918 */
[----:B------:R-:W2:Y:S01]  /*09a0*/  LDG.E R23, desc[UR24][R6.64+0xc] ;  /* 0x00000c1806177981 */ /* 0x000ea2000c1e1900 */
[----:B------:R-:W-:-:S03]  /*09b0*/  UIADD3 UR7, UPT, UPT, UR7, 0x4, URZ ;  /* 0x0000000407077890 */ /* 0x000fc6000fffe0ff */
[----:B--2---:R0:W-:Y:S09]  /*09c0*/  STG.E desc[UR24][R14.64+0xc], R23 ;  /* 0x00000c170e007986 */ /* 0x0041f2000c101918 */
.L_x_13:
[----:B------:R-:W-:Y:S05]  /*09d0*/  BRA.U !UP3, `(.L_x_11) ;  /* 0x000000010b507547 */ /* 0x000fea000b800000 */
[----:B------:R-:W-:-:S04]  /*09e0*/  VIADD R7, R0, UR7 ;  /* 0x0000000700077c36 */ /* 0x000fc80008000000 */
[----:B------:R-:W-:-:S05]  /*09f0*/  IMAD.WIDE R6, R7, 0x4, R2 ;  /* 0x0000000407067825 */ /* 0x000fca00078e0202 */
[----:B01-3--:R-:W2:Y:S01]  /*0a00*/  LDG.E R11, desc[UR24][R6.64] ;  /* 0x00000018060b7981 */ /* 0x00bea2000c1e1900 */
[----:B------:R-:W-:Y:S02]  /*0a10*/  UIADD3 UR12, UPT, UPT, UR18, UR7, URZ ;  /* 0x00000007120c7290 */ /* 0x000fe4000fffe0ff */
[----:B------:R-:W-:Y:S02]  /*0a20*/  UISETP.NE.AND UP2, UPT, UR15, 0x1, UPT ;  /* 0x000000010f00788c */ /* 0x000fe4000bf45270 */
[----:B------:R-:W-:-:S06]  /*0a30*/  UIMAD.WIDE UR12, UR12, 0x4, UR8 ;  /* 0x000000040c0c78a5 */ /* 0x000fcc000f8e0208 */
[----:B------:R-:W-:Y:S01]  /*0a40*/  MOV R8, UR12 ;  /* 0x0000000c00087c02 */ /* 0x000fe20008000f00 */
[----:B------:R-:W-:-:S05]  /*0a50*/  IMAD.U32 R9, RZ, RZ, UR13 ;  /* 0x0000000dff097e24 */ /* 0x000fca000f8e00ff */
[----:B--2---:R2:W-:Y:S01]  /*0a60*/  STG.E desc[UR24][R8.64], R11 ;  /* 0x0000000b08007986 */ /* 0x0045e2000c101918 */
[----:B------:R-:W-:Y:S05]  /*0a70*/  BRA.U !UP2, `(.L_x_11) ;  /* 0x000000010a287547 */ /* 0x000fea000b800000 */
[----:B--2---:R-:W2:Y:S01]  /*0a80*/  LDG.E R11, desc[UR24][R6.64+0x4] ;  /* 0x00000418060b7981 */ /* 0x004ea2000c1e1900 */
[----:B------:R-:W-:Y:S01]  /*0a90*/  MOV R8, UR12 ;  /* 0x0000000c00087c02 */ /* 0x000fe20008000f00 */
[----:B------:R-:W-:Y:S01]  /*0aa0*/  IMAD.U32 R9, RZ, RZ, UR13 ;  /* 0x0000000dff097e24 */ /* 0x000fe2000f8e00ff */
[----:B------:R-:W-:-:S04]  /*0ab0*/  UISETP.NE.AND UP2, UPT, UR15, 0x2, UPT ;  /* 0x000000020f00788c */ /* 0x000fc8000bf45270 */
[----:B--2---:R4:W-:Y:S05]  /*0ac0*/  STG.E desc[UR24][R8.64+0x4], R11 ;  /* 0x0000040b08007986 */ /* 0x0049ea000c101918 */
[----:B------:R-:W-:Y:S05]  /*0ad0*/  BRA.U !UP2, `(.L_x_11) ;  /* 0x000000010a107547 */ /* 0x000fea000b800000 */
[----:B------:R-:W2:Y:S01]  /*0ae0*/  LDG.E R7, desc[UR24][R6.64+0x8] ;  /* 0x0000081806077981 */ /* 0x000ea2000c1e1900 */
[----:B----4-:R-:W-:Y:S02]  /*0af0*/  MOV R8, UR12 ;  /* 0x0000000c00087c02 */ /* 0x010fe40008000f00 */
[----:B------:R-:W-:-:S05]  /*0b00*/  MOV R9, UR13 ;  /* 0x0000000d00097c02 */ /* 0x000fca0008000f00 */
[----:B--2---:R0:W-:Y:S02]  /*0b10*/  STG.E desc[UR24][R8.64+0x8], R7 ;  /* 0x0000080708007986 */ /* 0x0041e4000c101918 */
.L_x_11:
[----:B------:R-:W-:Y:S05]  /*0b20*/  BRA.U UP1, `(.L_x_14) ;  /* 0xfffffff501b07547 */ /* 0x000fea000b83ffff */
[----:B------:R-:W-:Y:S05]  /*0b30*/  BRA.U UP0, `(.L_x_15) ;  /* 0xfffffff500987547 */ /* 0x000fea000b83ffff */
[----:B------:R-:W5:Y:S01]  /*0b40*/  LDC.64 R4, c[0x0][0x380] ;  /* 0x0000e000ff047b82 */ /* 0x000f620000000a00 */
[----:B------:R-:W0:Y:S01]  /*0b50*/  LDCU UR5, c[0x0][0x38c] ;  /* 0x00007180ff0577ac */ /* 0x000e220008000800 */
[----:B------:R-:W-:Y:S02]  /*0b60*/  UIADD3 UR4, UPT, UPT, UR4, 0x1, URZ ;  /* 0x0000000104047890 */ /* 0x000fe4000fffe0ff */
[----:B0-----:R-:W-:-:S04]  /*0b70*/  UIMAD UR5, UR5, UR19, URZ ;  /* 0x00000013050572a4 */ /* 0x001fc8000f8e02ff */
[----:B------:R-:W-:Y:S01]  /*0b80*/  UIMAD UR6, UR5, UR26, URZ ;  /* 0x0000001a050672a4 */ /* 0x000fe2000f8e02ff */
[----:B-----5:R-:W-:Y:S01]  /*0b90*/  ISETP.NE.AND P0, PT, R4, UR4, PT ;  /* 0x0000000404007c0c */ /* 0x020fe2000bf05270 */
[----:B------:R-:W-:Y:S01]  /*0ba0*/  IMAD R5, R5, UR26, RZ ;  /* 0x0000001a05057c24 */ /* 0x000fe2000f8e02ff */
[----:B------:R-:W-:Y:S02]  /*0bb0*/  UIMAD.WIDE UR10, UR5, 0x4, UR10 ;  /* 0x00000004050a78a5 */ /* 0x000fe4000f8e020a */
[----:B-1----:R-:W-:Y:S01]  /*0bc0*/  UIMAD.WIDE UR8, UR6, 0x4, UR8 ;  /* 0x00000004060878a5 */ /* 0x002fe2000f8e0208 */
[----:B------:R-:W-:-:S08]  /*0bd0*/  IMAD.WIDE R2, R5, 0x4, R2 ;  /* 0x0000000405027825 */ /* 0x000fd000078e0202 */
[----:B------:R-:W-:Y:S05]  /*0be0*/  @P0 BRA `(.L_x_16) ;  /* 0xfffffff400600947 */ /* 0x000fea000383ffff */
[----:B------:R-:W-:Y:S05]  /*0bf0*/  EXIT ;  /* 0x000000000000794d */ /* 0x000fea0003800000 */
.L_x_17:
        /* <DEDUP_REMOVED lines=16> */
.L_x_36:


//--------------------- .text._Z20query_ball_point_gpuiiifiPKfS0_Pi --------------------------
	.section	.text._Z20query_ball_point_gpuiiifiPKfS0_Pi,"ax",@progbits
	.align	128
        .global         _Z20query_ball_point_gpuiiifiPKfS0_Pi
        .type           _Z20query_ball_point_gpuiiifiPKfS0_Pi,@function
        .size           _Z20query_ball_point_gpuiiifiPKfS0_Pi,(.L_x_34 - _Z20query_ball_point_gpuiiifiPKfS0_Pi)
        .other          _Z20query_ball_point_gpuiiifiPKfS0_Pi,@"STO_CUDA_ENTRY STV_DEFAULT"
_Z20query_ball_point_gpuiiifiPKfS0_Pi:
.text._Z20query_ball_point_gpuiiifiPKfS0_Pi:
[----:B------:R-:W-:Y:S08]  /*0000*/  LDC R1, c[0x0][0x37c] ;  /* 0x0000df00ff017b82 */ /* 0x000ff00000000800 */
[----:B------:R-:W0:Y:S02]  /*0010*/  LDC R0, c[0x0][0x380] ;  /* 0x0000e000ff007b82 */ /* 0x000e240000000800 */
[----:B0-----:R-:W-:-:S13]  /*0020*/  ISETP.GE.AND P0, PT, R0, 0x1, PT ;  /* 0x000000010000780c */ /* 0x001fda0003f06270 */
[----:B------:R-:W-:Y:S05]  /*0030*/  @!P0 EXIT ;  /* 0x000000000000894d */ /* 0x000fea0003800000 */
[----:B------:R-:W0:Y:S01]  /*0040*/  LDC R0, c[0x0][0x384] ;  /* 0x0000e100ff007b82 */ /* 0x000e220000000800 */
[----:B------:R-:W1:Y:S07]  /*0050*/  LDCU UR5, c[0x0][0x390] ;  /* 0x00007200ff0577ac */ /* 0x000e6e0008000800 */
[----:B------:R-:W0:Y:S01]  /*0060*/  LDC R3, c[0x0][0x388] ;  /* 0x0000e200ff037b82 */ /* 0x000e220000000800 */
[----:B-1----:R-:W-:Y:S02]  /*0070*/  ISETP.NE.AND P0, PT, RZ, UR5, PT ;  /* 0x00000005ff007c0c */ /* 0x002fe4000bf05270 */
[----:B0-----:R-:W-:-:S04]  /*0080*/  VIMNMX R0, PT, PT, R0, R3, PT ;  /* 0x0000000300007248 */ /* 0x001fc80003fe0100 */
[----:B------:R-:W-:-:S13]  /*0090*/  ISETP.LT.OR P0, PT, R0, 0x1, !P0 ;  /* 0x000000010000780c */ /* 0x000fda0004701670 */
[----:B------:R-:W-:Y:S05]  /*00a0*/  @P0 EXIT ;  /* 0x000000000000094d */ /* 0x000fea0003800000 */
[----:B------:R-:W0:Y:S01]  /*00b0*/  LDC.64 R2, c[0x0][0x398] ;  /* 0x0000e600ff027b82 */ /* 0x000e220000000a00 */
[----:B------:R-:W1:Y:S01]  /*00c0*/  LDCU.64 UR6, c[0x0][0x3a8] ;  /* 0x00007500ff0677ac */ /* 0x000e620008000a00 */
[----:B------:R-:W-:Y:S02]  /*00d0*/  ULOP3.LUT UR10, UR5, 0x7ffffff8, URZ, 0xc0, !UPT ;  /* 0x7ffffff8050a7892 */ /* 0x000fe4000f8ec0ff */
[----:B------:R-:W-:-:S04]  /*00e0*/  ULOP3.LUT UR9, UR5, 0x7, URZ, 0xc0, !UPT ;  /* 0x0000000705097892 */ /* 0x000fc8000f8ec0ff */
[----:B------:R-:W2:Y:S01]  /*00f0*/  LDC.64 R4, c[0x0][0x3a0] ;  /* 0x0000e800ff047b82 */ /* 0x000ea20000000a00 */
[----:B------:R-:W3:Y:S01]  /*0100*/  LDCU.64 UR12, c[0x0][0x358] ;  /* 0x00006b00ff0c77ac */ /* 0x000ee20008000a00 */
[----:B------:R-:W-:Y:S02]  /*0110*/  ULOP3.LUT UR5, UR5, 0x3, URZ, 0xc0, !UPT ;  /* 0x0000000305057892 */ /* 0x000fe4000f8ec0ff */
[----:B------:R-:W-:Y:S01]  /*0120*/  UIADD3 UR8, UPT, UPT, -UR10, URZ, URZ ;  /* 0x000000ff0a087290 */ /* 0x000fe2000fffe1ff */
[----:B------:R-:W-:Y:S01]  /*0130*/  UMOV UR4, URZ ;  /* 0x000000ff00047c82 */ /* 0x000fe20008000000 */
[----:B-1----:R-:W-:Y:S01]  /*0140*/  MOV R6, UR6 ;  /* 0x0000000600067c02 */ /* 0x002fe20008000f00 */
[----:B------:R-:W-:-:S09]  /*0150*/  IMAD.U32 R7, RZ, RZ, UR7 ;  /* 0x00000007ff077e24 */ /* 0x000fd2000f8e00ff */
.L_x_27:
[----:B------:R-:W-:-:S07]  /*0160*/  HFMA2 R10, -RZ, RZ, 0, 0 ;  /* 0x00000000ff0a7431 */ /* 0x000fce00000001ff */
.L_x_26:
[----:B------:R-:W1:Y:S01]  /*0170*/  LDC R11, c[0x0][0x390] ;  /* 0x0000e400ff0b7b82 */ /* 0x000e620000000800 */
[----:B------:R-:W4:Y:S01]  /*0180*/  LDCU UR6, c[0x0][0x388] ;  /* 0x00007100ff0677ac */ /* 0x000f220008000800 */
[----:B------:R-:W-:Y:S01]  /*0190*/  IMAD R9, R10, 0x3, RZ ;  /* 0x000000030a097824 */ /* 0x000fe200078e02ff */
[----:B------:R-:W-:Y:S01]  /*01a0*/  MOV R12, RZ ;  /* 0x000000ff000c7202 */ /* 0x000fe20000000f00 */
[----:B------:R-:W-:Y:S02]  /*01b0*/  IMAD.MOV.U32 R14, RZ, RZ, RZ ;  /* 0x000000ffff0e7224 */ /* 0x000fe400078e00ff */
[----:B--2---:R-:W-:-:S04]  /*01c0*/  IMAD.WIDE.U32 R8, R9, 0x4, R4 ;  /* 0x0000000409087825 */ /* 0x004fc800078e0004 */
[C---:B-1----:R-:W-:Y:S02]  /*01d0*/  IMAD R11, R10.reuse, R11, RZ ;  /* 0x0000000b0a0b7224 */ /* 0x042fe400078e02ff */
[----:B------:R-:W-:-:S05]  /*01e0*/  VIADD R10, R10, 0x1 ;  /* 0x000000010a0a7836 */ /* 0x000fca0000000000 */
[----:B----4-:R-:W-:-:S13]  /*01f0*/  ISETP.NE.AND P1, PT, R10, UR6, PT ;  /* 0x000000060a007c0c */ /* 0x010fda000bf25270 */
.L_x_25:
[----:B------:R-:W-:Y:S01]  /*0200*/  IMAD R17, R12, 0x3, RZ ;  /* 0x000000030c117824 */ /* 0x000fe200078e02ff */
[----:B---3--:R-:W2:Y:S03]  /*0210*/  LDG.E R13, desc[UR12][R8.64+0x4] ;  /* 0x0000040c080d7981 */ /* 0x008ea6000c1e1900 */
[----:B0-----:R-:W-:Y:S01]  /*0220*/  IMAD.WIDE.U32 R16, R17, 0x4, R2 ;  /* 0x0000000411107825 */ /* 0x001fe200078e0002 */
[----:B------:R-:W3:Y:S04]  /*0230*/  LDG.E R0, desc[UR12][R8.64] ;  /* 0x0000000c08007981 */ /* 0x000ee8000c1e1900 */
[----:B------:R-:W2:Y:S04]  /*0240*/  LDG.E R18, desc[UR12][R16.64+0x4] ;  /* 0x0000040c10127981 */ /* 0x000ea8000c1e1900 */
[----:B------:R-:W3:Y:S04]  /*0250*/  LDG.E R19, desc[UR12][R16.64] ;  /* 0x0000000c10137981 */ /* 0x000ee8000c1e1900 */
[----:B------:R-:W4:Y:S04]  /*0260*/  LDG.E R20, desc[UR12][R16.64+0x8] ;  /* 0x0000080c10147981 */ /* 0x000f28000c1e1900 */
[----:B------:R-:W4:Y:S01]  /*0270*/  LDG.E R15, desc[UR12][R8.64+0x8] ;  /* 0x0000080c080f7981 */ /* 0x000f22000c1e1900 */
[----:B--2---:R-:W-:Y:S01]  /*0280*/  FADD R13, R13, -R18 ;  /* 0x800000120d0d7221 */ /* 0x004fe20000000000 */
[----:B---3--:R-:W-:-:S03]  /*0290*/  FADD R0, R0, -R19 ;  /* 0x8000001300007221 */ /* 0x008fc60000000000 */
[----:B------:R-:W-:-:S04]  /*02a0*/  FMUL R13, R13, R13 ;  /* 0x0000000d0d0d7220 */ /* 0x000fc80000400000 */
[----:B------:R-:W-:Y:S01]  /*02b0*/  FFMA R13, R0, R0, R13 ;  /* 0x00000000000d7223 */ /* 0x000fe2000000000d */
[----:B----4-:R-:W-:-:S04]  /*02c0*/  FADD R20, R15, -R20 ;  /* 0x800000140f147221 */ /* 0x010fc80000000000 */
[----:B------:R-:W-:-:S05]  /*02d0*/  FFMA R13, R20, R20, R13 ;  /* 0x00000014140d7223 */ /* 0x000fca000000000d */
[----:B------:R-:W-:Y:S01]  /*02e0*/  IADD3 R0, PT, PT, R13, -0xd000000, RZ ;  /* 0xf30000000d007810 */ /* 0x000fe20007ffe0ff */
[----:B------:R0:W1:Y:S03]  /*02f0*/  MUFU.RSQ R18, R13 ;  /* 0x0000000d00127308 */ /* 0x0000660000001400 */
[----:B------:R-:W-:-:S13]  /*0300*/  ISETP.GT.U32.AND P0, PT, R0, 0x727fffff, PT ;  /* 0x727fffff0000780c */ /* 0x000fda0003f04070 */
[----:B0-----:R-:W-:Y:S05]  /*0310*/  @!P0 BRA `(.L_x_18) ;  /* 0x0000000000108947 */ /* 0x001fea0003800000 */
[----:B-1----:R-:W-:-:S07]  /*0320*/  MOV R18, 0x340 ;  /* 0x0000034000127802 */ /* 0x002fce0000000f00 */
[----:B------:R-:W-:Y:S05]  /*0330*/  CALL.REL.NOINC `($__internal_0_$__cuda_sm20_sqrt_rn_f32_slowpath) ;  /* 0x0000000400807944 */ /* 0x000fea0003c00000 */
[----:B------:R-:W-:Y:S01]  /*0340*/  IMAD.MOV.U32 R0, RZ, RZ, R13 ;  /* 0x000000ffff007224 */ /* 0x000fe200078e000d */
[----:B------:R-:W-:Y:S06]  /*0350*/  BRA `(.L_x_19) ;  /* 0x0000000000107947 */ /* 0x000fec0003800000 */
.L_x_18:
[----:B-1----:R-:W-:Y:S01]  /*0360*/  FMUL.FTZ R0, R13, R18 ;  /* 0x000000120d007220 */ /* 0x002fe20000410000 */
[----:B------:R-:W-:-:S03]  /*0370*/  FMUL.FTZ R15, R18, 0.5 ;  /* 0x3f000000120f7820 */ /* 0x000fc60000410000 */
[----:B------:R-:W-:-:S04]  /*0380*/  FFMA R13, -R0, R0, R13 ;  /* 0x00000000000d7223 */ /* 0x000fc8000000010d */
[----:B------:R-:W-:-:S07]  /*0390*/  FFMA R0, R13, R15, R0 ;  /* 0x0000000f0d007223 */ /* 0x000fce0000000000 */
.L_x_19:
[----:B------:R-:W0:Y:S01]  /*03a0*/  LDCU UR6, c[0x0][0x38c] ;  /* 0x00007180ff0677ac */ /* 0x000e220008000800 */
[----:B------:R-:W-:-:S04]  /*03b0*/  FMNMX R0, R0, 9.999999682655225389e-21, !PT ;  /* 0x1e3ce50800007809 */ /* 0x000fc80007800000 */
[----:B0-----:R-:W-:-:S13]  /*03c0*/  FSETP.GEU.AND P0, PT, R0, UR6, PT ;  /* 0x0000000600007c0b */ /* 0x001fda000bf0e000 */
[----:B------:R-:W-:Y:S05]  /*03d0*/  @P0 BRA `(.L_x_20) ;  /* 0x00000004000c0947 */ /* 0x000fea0003800000 */
[----:B------:R-:W0:Y:S02]  /*03e0*/  LDC R20, c[0x0][0x390] ;  /* 0x0000e400ff147b82 */ /* 0x000e240000000800 */
[----:B0-----:R-:W-:-:S04]  /*03f0*/  ISETP.GT.AND P0, PT, R20, RZ, PT ;  /* 0x000000ff1400720c */ /* 0x001fc80003f04270 */
[----:B------:R-:W-:-:S13]  /*0400*/  ISETP.EQ.AND P0, PT, R14, RZ, P0 ;  /* 0x000000ff0e00720c */ /* 0x000fda0000702270 */
[----:B------:R-:W-:Y:S05]  /*0410*/  @!P0 BRA `(.L_x_21) ;  /* 0x0000000000ec8947 */ /* 0x000fea0003800000 */
[----:B------:R-:W-:Y:S02]  /*0420*/  ISETP.GE.U32.AND P0, PT, R20, 0x8, PT ;  /* 0x000000081400780c */ /* 0x000fe40003f06070 */
[----:B------:R-:W-:-:S11]  /*0430*/  MOV R0, RZ ;  /* 0x000000ff00007202 */ /* 0x000fd60000000f00 */
[----:B------:R-:W-:Y:S05]  /*0440*/  @!P0 BRA `(.L_x_22) ;  /* 0x0000000000548947 */ /* 0x000fea0003800000 */
[----:B------:R-:W-:Y:S01]  /*0450*/  LEA R0, P0, R11, R6, 0x2 ;  /* 0x000000060b007211 */ /* 0x000fe200078010ff */
[----:B------:R-:W-:-:S03]  /*0460*/  UMOV UR6, UR8 ;  /* 0x0000000800067c82 */ /* 0x000fc60008000000 */
[----:B------:R-:W-:Y:S02]  /*0470*/  IADD3 R0, P2, PT, R0, 0x10, RZ ;  /* 0x0000001000007810 */ /* 0x000fe40007f5e0ff */
[----:B------:R-:W-:-:S05]  /*0480*/  LEA.HI.X R13, R11, R7, RZ, 0x2, P0 ;  /* 0x000000070b0d7211 */ /* 0x000fca00000f14ff */
[----:B------:R-:W-:-:S07]  /*0490*/  IMAD.X R13, RZ, RZ, R13, P2 ;  /* 0x000000ffff0d7224 */ /* 0x000fce00010e060d */
.L_x_23:
[----:B0-----:R-:W-:Y:S01]  /*04a0*/  MOV R16, R0 ;  /* 0x0000000000107202 */ /* 0x001fe20000000f00 */
[----:B------:R-:W-:Y:S01]  /*04b0*/  IMAD.MOV.U32 R17, RZ, RZ, R13 ;  /* 0x000000ffff117224 */ /* 0x000fe200078e000d */
[----:B------:R-:W-:Y:S02]  /*04c0*/  UIADD3 UR6, UPT, UPT, UR6, 0x8, URZ ;  /* 0x0000000806067890 */ /* 0x000fe4000fffe0ff */
[----:B------:R-:W-:Y:S02]  /*04d0*/  IADD3 R0, P0, PT, R16, 0x20, RZ ;  /* 0x0000002010007810 */ /* 0x000fe40007f1e0ff */
[----:B------:R0:W-:Y:S01]  /*04e0*/  STG.E desc[UR12][R16.64+-0x10], R12 ;  /* 0xfffff00c10007986 */ /* 0x0001e2000c10190c */
[----:B------:R-:W-:Y:S01]  /*04f0*/  UISETP.NE.AND UP0, UPT, UR6, URZ, UPT ;  /* 0x000000ff0600728c */ /* 0x000fe2000bf05270 */
[----:B------:R-:W-:Y:S02]  /*0500*/  IADD3.X R13, PT, PT, RZ, R17, RZ, P0, !PT ;  /* 0x00000011ff0d7210 */ /* 0x000fe400007fe4ff */
[----:B------:R0:W-:Y:S04]  /*0510*/  STG.E desc[UR12][R16.64+-0xc], R12 ;  /* 0xfffff40c10007986 */ /* 0x0001e8000c10190c */
[----:B------:R0:W-:Y:S04]  /*0520*/  STG.E desc[UR12][R16.64+-0x8], R12 ;  /* 0xfffff80c10007986 */ /* 0x0001e8000c10190c */
[----:B------:R0:W-:Y:S04]  /*0530*/  STG.E desc[UR12][R16.64+-0x4], R12 ;  /* 0xfffffc0c10007986 */ /* 0x0001e8000c10190c */
[----:B------:R0:W-:Y:S04]  /*0540*/  STG.E desc[UR12][R16.64], R12 ;  /* 0x0000000c10007986 */ /* 0x0001e8000c10190c */
[----:B------:R0:W-:Y:S04]  /*0550*/  STG.E desc[UR12][R16.64+0x4], R12 ;  /* 0x0000040c10007986 */ /* 0x0001e8000c10190c */
[----:B------:R0:W-:Y:S04]  /*0560*/  STG.E desc[UR12][R16.64+0x8], R12 ;  /* 0x0000080c10007986 */ /* 0x0001e8000c10190c */
[----:B------:R0:W-:Y:S01]  /*0570*/  STG.E desc[UR12][R16.64+0xc], R12 ;  /* 0x00000c0c10007986 */ /* 0x0001e2000c10190c */
[----:B------:R-:W-:Y:S05]  /*0580*/  BRA.U UP0, `(.L_x_23) ;  /* 0xfffffffd00c47547 */ /* 0x000fea000b83ffff */
[----:B------:R-:W-:-:S07]  /*0590*/  IMAD.U32 R0, RZ, RZ, UR10 ;  /* 0x0000000aff007e24 */ /* 0x000fce000f8e00ff */
.L_x_22:
[----:B------:R-:W-:-:S09]  /*05a0*/  UISETP.NE.AND UP0, UPT, UR9, URZ, UPT ;  /* 0x000000ff0900728c */ /* 0x000fd2000bf05270 */
[----:B------:R-:W-:Y:S05]  /*05b0*/  BRA.U !UP0, `(.L_x_21) ;  /* 0x0000000108847547 */ /* 0x000fea000b800000 */
[----:B------:R-:W-:Y:S02]  /*05c0*/  UISETP.LT.U32.AND UP0, UPT, UR5, 0x2, UPT ;  /* 0x000000020500788c */ /* 0x000fe4000bf01070 */
[----:B------:R-:W-:Y:S02]  /*05d0*/  UIADD3 UR11, UPT, UPT, UR9, -0x1, URZ ;  /* 0xffffffff090b7890 */ /* 0x000fe4000fffe0ff */
[----:B------:R-:W-:Y:S02]  /*05e0*/  USEL UR6, UR5, 0x2, UP0 ;  /* 0x0000000205067887 */ /* 0x000fe40008000000 */
[----:B------:R-:W-:Y:S02]  /*05f0*/  UISETP.GE.U32.AND UP0, UPT, UR11, 0x3, UPT ;  /* 0x000000030b00788c */ /* 0x000fe4000bf06070 */
[----:B------:R-:W-:-:S12]  /*0600*/  USHF.L.U32 UR6, UR6, 0x2, URZ ;  /* 0x0000000206067899 */ /* 0x000fd800080006ff */
[----:B------:R-:W1:Y:S02]  /*0610*/  LDCU UR6, c[0x2][UR6] ;  /* 0x00800000060677ac */ /* 0x000e640008000800 */
[----:B-1----:R-:W-:Y:S01]  /*0620*/  USHF.R.S32.HI UR7, URZ, 0x1f, UR6 ;  /* 0x0000001fff077899 */ /* 0x002fe20008011406 */
[----:B------:R-:W-:Y:S11]  /*0630*/  BRA.U !UP0, `(.L_x_24) ;  /* 0x00000001082c7547 */ /* 0x000ff6000b800000 */
[CC--:B------:R-:W-:Y:S02]  /*0640*/  IADD3 R13, P0, PT, R11.reuse, R0.reuse, RZ ;  /* 0x000000000b0d7210 */ /* 0x0c0fe40007f1e0ff */
[----:B------:R-:W-:Y:S02]  /*0650*/  IADD3 R19, PT, PT, R11, R0, RZ ;  /* 0x000000000b137210 */ /* 0x000fe40007ffe0ff */
[----:B------:R-:W-:Y:S01]  /*0660*/  IADD3 R0, PT, PT, R0, 0x4, RZ ;  /* 0x0000000400007810 */ /* 0x000fe20007ffe0ff */
[----:B------:R-:W-:Y:S01]  /*0670*/  IMAD.X R15, RZ, RZ, RZ, P0 ;  /* 0x000000ffff0f7224 */ /* 0x000fe200000e06ff */
[----:B0-----:R-:W-:Y:S01]  /*0680*/  LEA R16, P0, R13, R6, 0x2 ;  /* 0x000000060d107211 */ /* 0x001fe200078010ff */
[----:B------:R-:W-:-:S03]  /*0690*/  IMAD.WIDE.U32 R18, R19, 0x4, R6 ;  /* 0x0000000413127825 */ /* 0x000fc600078e0006 */
[----:B------:R-:W-:Y:S02]  /*06a0*/  LEA.HI.X R17, R13, R7, R15, 0x2, P0 ;  /* 0x000000070d117211 */ /* 0x000fe400000f140f */
[----:B------:R1:W-:Y:S04]  /*06b0*/  STG.E desc[UR12][R18.64], R12 ;  /* 0x0000000c12007986 */ /* 0x0003e8000c10190c */
[----:B------:R1:W-:Y:S04]  /*06c0*/  STG.E desc[UR12][R16.64+0x4], R12 ;  /* 0x0000040c10007986 */ /* 0x0003e8000c10190c */
[----:B------:R1:W-:Y:S04]  /*06d0*/  STG.E desc[UR12][R16.64+0x8], R12 ;  /* 0x0000080c10007986 */ /* 0x0003e8000c10190c */
[----:B------:R1:W-:Y:S02]  /*06e0*/  STG.E desc[UR12][R16.64+0xc], R12 ;  /* 0x00000c0c10007986 */ /* 0x0003e4000c10190c */
.L_x_24:
[----:B------:R-:W-:Y:S05]  /*06f0*/  BRXU UR6 -0x700                                                    (*"BRANCH_TARGETS .L_x_21,.L_x_32,.L_x_33"*) ;  /* 0xfffffff806407958 */ /* 0x000fea000b83ffff */
.L_x_33:
[C---:B------:R-:W-:Y:S01]  /*0700*/  IADD3 R13, P0, PT, R11.reuse, R0, RZ ;  /* 0x000000000b0d7210 */ /* 0x040fe20007f1e0ff */
[----:B-1----:R-:W-:Y:S01]  /*0710*/  IMAD.IADD R19, R11, 0x1, R0 ;  /* 0x000000010b137824 */ /* 0x002fe200078e0200 */
[----:B------:R-:W-:Y:S02]  /*0720*/  IADD3 R0, PT, PT, R0, 0x2, RZ ;  /* 0x0000000200007810 */ /* 0x000fe40007ffe0ff */
[----:B------:R-:W-:Y:S01]  /*0730*/  IADD3.X R15, PT, PT, RZ, RZ, RZ, P0, !PT ;  /* 0x000000ffff0f7210 */ /* 0x000fe200007fe4ff */
[----:B------:R-:W-:Y:S01]  /*0740*/  IMAD.WIDE.U32 R18, R19, 0x4, R6 ;  /* 0x0000000413127825 */ /* 0x000fe200078e0006 */
[----:B0-----:R-:W-:-:S04]  /*0750*/  LEA R16, P0, R13, R6, 0x2 ;  /* 0x000000060d107211 */ /* 0x001fc800078010ff */
[----:B------:R-:W-:Y:S01]  /*0760*/  LEA.HI.X R17, R13, R7, R15, 0x2, P0 ;  /* 0x000000070d117211 */ /* 0x000fe200000f140f */
[----:B------:R2:W-:Y:S04]  /*0770*/  STG.E desc[UR12][R18.64], R12 ;  /* 0x0000000c12007986 */ /* 0x0005e8000c10190c */
[----:B------:R2:W-:Y:S04]  /*0780*/  STG.E desc[UR12][R16.64+0x4], R12 ;  /* 0x0000040c10007986 */ /* 0x0005e8000c10190c */
.L_x_32:
[----:B------:R-:W-:-:S13]  /*0790*/  LOP3.LUT P0, RZ, R20, 0x1, RZ, 0xc0, !PT ;  /* 0x0000000114ff7812 */ /* 0x000fda000780c0ff */
[----:B012---:R-:W-:-:S04]  /*07a0*/  @P0 IMAD.IADD R17, R11, 0x1, R0 ;  /* 0x000000010b110824 */ /* 0x007fc800078e0200 */
[----:B------:R-:W-:-:S05]  /*07b0*/  @P0 IMAD.WIDE.U32 R16, R17, 0x4, R6 ;  /* 0x0000000411100825 */ /* 0x000fca00078e0006 */
[----:B------:R2:W-:Y:S02]  /*07c0*/  @P0 STG.E desc[UR12][R16.64], R12 ;  /* 0x0000000c10000986 */ /* 0x0005e4000c10190c */
.L_x_21:
[----:B012---:R-:W-:Y:S02]  /*07d0*/  IADD3 R17, PT, PT, R11, R14, RZ ;  /* 0x0000000e0b117210 */ /* 0x007fe40007ffe0ff */
[----:B------:R-:W-:-:S03]  /*07e0*/  IADD3 R14, PT, PT, R14, 0x1, RZ ;  /* 0x000000010e0e7810 */ /* 0x000fc60007ffe0ff */
[----:B------:R-:W-:-:S05]  /*07f0*/  IMAD.WIDE R16, R17, 0x4, R6 ;  /* 0x0000000411107825 */ /* 0x000fca00078e0206 */
[----:B------:R0:W-:Y:S02]  /*0800*/  STG.E desc[UR12][R16.64], R12 ;  /* 0x0000000c10007986 */ /* 0x0001e4000c10190c */
.L_x_20:
[----:B------:R-:W1:Y:S01]  /*0810*/  LDC R15, c[0x0][0x390] ;  /* 0x0000e400ff0f7b82 */ /* 0x000e620000000800 */
[----:B0-----:R-:W-:-:S07]  /*0820*/  VIADD R12, R12, 0x1 ;  /* 0x000000010c0c7836 */ /* 0x001fce0000000000 */
[----:B------:R-:W0:Y:S01]  /*0830*/  LDC R13, c[0x0][0x384] ;  /* 0x0000e100ff0d7b82 */ /* 0x000e220000000800 */
[----:B-1----:R-:W-:-:S04]  /*0840*/  ISETP.NE.AND P0, PT, R14, R15, PT ;  /* 0x0000000f0e00720c */ /* 0x002fc80003f05270 */
[----:B0-----:R-:W-:-:S13]  /*0850*/  ISETP.GE.OR P0, PT, R12, R13, !P0 ;  /* 0x0000000d0c00720c */ /* 0x001fda0004706670 */
[----:B------:R-:W-:Y:S05]  /*0860*/  @!P0 BRA `(.L_x_25) ;  /* 0xfffffff800648947 */ /* 0x000fea000383ffff */
[----:B------:R-:W-:Y:S05]  /*0870*/  @P1 BRA `(.L_x_26) ;  /* 0xfffffff8003c1947 */ /* 0x000fea000383ffff */
[----:B------:R-:W0:Y:S01]  /*0880*/  LDCU UR6, c[0x0][0x380] ;  /* 0x00007000ff0677ac */ /* 0x000e220008000800 */
[----:B------:R-:W1:Y:S01]  /*0890*/  LDC R0, c[0x0][0x388] ;  /* 0x0000e200ff007b82 */ /* 0x000e620000000800 */
[----:B------:R-:W-:Y:S01]  /*08a0*/  IMAD R13, R13, 0x3, RZ ;  /* 0x000000030d0d7824 */ /* 0x000fe200078e02ff */
[----:B------:R-:W-:-:S03]  /*08b0*/  UIADD3 UR4, UPT, UPT, UR4, 0x1, URZ ;  /* 0x0000000104047890 */ /* 0x000fc6000fffe0ff */
[----:B------:R-:W-:Y:S01]  /*08c0*/  IMAD.WIDE R2, R13, 0x4, R2 ;  /* 0x000000040d027825 */ /* 0x000fe200078e0202 */
[----:B0-----:R-:W-:-:S03]  /*08d0*/  UISETP.NE.AND UP0, UPT, UR4, UR6, UPT ;  /* 0x000000060400728c */ /* 0x001fc6000bf05270 */
[----:B-1----:R-:W-:Y:S02]  /*08e0*/  IMAD R9, R15, R0, RZ ;  /* 0x000000000f097224 */ /* 0x002fe400078e02ff */
[----:B------:R-:W-:Y:S02]  /*08f0*/  IMAD R11, R0, 0x3, RZ ;  /* 0x00000003000b7824 */ /* 0x000fe400078e02ff */
[----:B------:R-:W-:-:S04]  /*0900*/  IMAD.WIDE R6, R9, 0x4, R6 ;  /* 0x0000000409067825 */ /* 0x000fc800078e0206 */
[----:B------:R-:W-:Y:S01]  /*0910*/  IMAD.WIDE R4, R11, 0x4, R4 ;  /* 0x000000040b047825 */ /* 0x000fe200078e0204 */
[----:B------:R-:W-:Y:S06]  /*0920*/  BRA.U UP0, `(.L_x_27) ;  /* 0xfffffff9000c7547 */ /* 0x000fec000b83ffff */
[----:B------:R-:W-:Y:S05]  /*0930*/  EXIT ;  /* 0x000000000000794d */ /* 0x000fea0003800000 */
        .weak           $__internal_0_$__cuda_sm20_sqrt_rn_f32_slowpath
        .type           $__internal_0_$__cuda_sm20_sqrt_rn_f32_slowpath,@function
        .size           $__internal_0_$__cuda_sm20_sqrt_rn_f32_slowpath,(.L_x_34 - $__internal_0_$__cuda_sm20_sqrt_rn_f32_slowpath)
$__internal_0_$__cuda_sm20_sqrt_rn_f32_slowpath:
[----:B------:R-:W-:-:S13]  /*0940*/  LOP3.LUT P0, RZ, R13, 0x7fffffff, RZ, 0xc0, !PT ;  /* 0x7fffffff0dff7812 */ /* 0x000fda000780c0ff */
[----:B------:R-:W-:Y:S05]  /*0950*/  @!P0 BRA `(.L_x_28) ;  /* 0x0000000000488947 */ /* 0x000fea0003800000 */
[----:B------:R-:W-:Y:S02]  /*0960*/  FSETP.GEU.FTZ.AND P0, PT, R13, RZ, PT ;  /* 0x000000ff0d00720b */ /* 0x000fe40003f1e000 */
[----:B------:R-:W-:-:S11]  /*0970*/  MOV R0, R13 ;  /* 0x0000000d00007202 */ /* 0x000fd60000000f00 */
[----:B------:R-:W-:Y:S01]  /*0980*/  @!P0 MOV R13, 0x7fffffff ;  /* 0x7fffffff000d8802 */ /* 0x000fe20000000f00 */
[----:B------:R-:W-:Y:S06]  /*0990*/  @!P0 BRA `(.L_x_28) ;  /* 0x0000000000388947 */ /* 0x000fec0003800000 */
[----:B------:R-:W-:-:S13]  /*09a0*/  FSETP.GTU.FTZ.AND P0, PT, |R0|, +INF , PT ;  /* 0x7f8000000000780b */ /* 0x000fda0003f1c200 */
[----:B------:R-:W-:Y:S01]  /*09b0*/  @P0 FADD.FTZ R13, R0, 1 ;  /* 0x3f800000000d0421 */ /* 0x000fe20000010000 */
[----:B------:R-:W-:Y:S06]  /*09c0*/  @P0 BRA `(.L_x_28) ;  /* 0x00000000002c0947 */ /* 0x000fec0003800000 */
[----:B------:R-:W-:-:S13]  /*09d0*/  FSETP.NEU.FTZ.AND P0, PT, |R0|, +INF , PT ;  /* 0x7f8000000000780b */ /* 0x000fda0003f1d200 */
[----:B------:R-:W-:Y:S01]  /*09e0*/  @!P0 IMAD.MOV.U32 R13, RZ, RZ, R0 ;  /* 0x000000ffff0d8224 */ /* 0x000fe200078e0000 */
[----:B------:R-:W-:Y:S06]  /*09f0*/  @!P0 BRA `(.L_x_28) ;  /* 0x0000000000208947 */ /* 0x000fec0003800000 */
[----:B------:R-:W-:-:S04]  /*0a00*/  FFMA R0, R0, 1.84467440737095516160e+19, RZ ;  /* 0x5f80000000007823 */ /* 0x000fc800000000ff */
[----:B------:R-:W0:Y:S02]  /*0a10*/  MUFU.RSQ R13, R0 ;  /* 0x00000000000d7308 */ /* 0x000e240000001400 */
[----:B0-----:R-:W-:Y:S01]  /*0a20*/  FMUL.FTZ R15, R0, R13 ;  /* 0x0000000d000f7220 */ /* 0x001fe20000410000 */
[----:B------:R-:W-:-:S03]  /*0a30*/  FMUL.FTZ R13, R13, 0.5 ;  /* 0x3f0000000d0d7820 */ /* 0x000fc60000410000 */
[----:B------:R-:W-:-:S04]  /*0a40*/  FADD.FTZ R16, -R15, -RZ ;  /* 0x800000ff0f107221 */ /* 0x000fc80000010100 */
[----:B------:R-:W-:-:S04]  /*0a50*/  FFMA R16, R15, R16, R0 ;  /* 0x000000100f107223 */ /* 0x000fc80000000000 */
[----:B------:R-:W-:-:S04]  /*0a60*/  FFMA R13, R16, R13, R15 ;  /* 0x0000000d100d7223 */ /* 0x000fc8000000000f */
[----:B------:R-:W-:-:S07]  /*0a70*/  FMUL.FTZ R13, R13, 2.3283064365386962891e-10 ;  /* 0x2f8000000d0d7820 */ /* 0x000fce0000410000 */
.L_x_28:
[----:B------:R-:W-:Y:S01]  /*0a80*/  HFMA2 R17, -RZ, RZ, 0, 0 ;  /* 0x00000000ff117431 */ /* 0x000fe200000001ff */
[----:B------:R-:W-:-:S04]  /*0a90*/  MOV R16, R18 ;  /* 0x0000001200107202 */ /* 0x000fc80000000f00 */
[----:B------:R-:W-:Y:S05]  /*0aa0*/  RET.REL.NODEC R16 `(_Z20query_ball_point_gpuiiifiPKfS0_Pi) ;  /* 0xfffffff410547950 */ /* 0x000fea0003c3ffff */
.L_x_29:
        /* <DEDUP_REMOVED lines=13> */
.L_x_34:


//--------------------- .nv.shared.reserved.0     --------------------------
	.section	.nv.shared.reserved.0,"aw",@nobits
	.weak		__nv_reservedSMEM_offset_0_alias
	.size		__nv_reservedSMEM_offset_0_alias, 0, 64
	.other		__nv_reservedSMEM_offset_0_alias,@"STO_CUDA_RESERVED_SHARED STV_DEFAULT"
__nv_reservedSMEM_offset_0_alias:
	.zero		0
	.zero		64


//--------------------- .nv.constant0._Z20group_point_grad_gpuiiiiiPKfPKiPf --------------------------
	.section	.nv.constant0._Z20group_point_grad_gpuiiiiiPKfPKiPf,"a",@progbits
	.sectionflags	@""
	.align	4
.nv.constant0._Z20group_point_grad_gpuiiiiiPKfPKiPf:
	.zero		944


//--------------------- .nv.constant0._Z15group_point_gpuiiiiiPKfPKiPf --------------------------
	.section	.nv.constant0._Z15group_point_gpuiiiiiPKfPKiPf,"a",@progbits
	.sectionflags	@""
	.align	4
.nv.constant0._Z15group_point_gpuiiiiiPKfPKiPf:
	.zero		944


//--------------------- .nv.constant0._Z20query_ball_point_gpuiiifiPKfS0_Pi --------------------------
	.section	.nv.constant0._Z20query_ball_point_gpuiiifiPKfS0_Pi,"a",@progbits
	.sectionflags	@""
	.align	4
.nv.constant0._Z20query_ball_point_gpuiiifiPKfS0_Pi:
	.zero		944


//--------------------- SYMBOLS --------------------------

	.type		.nv.reservedSmem.offset0,@object
	.size		.nv.reservedSmem.offset0,0x4
